//
// Generated by NVIDIA NVVM Compiler
//
// Compiler Build ID: CL-36424714
// Cuda compilation tools, release 13.0, V13.0.88
// Based on NVVM 20.0.0
//

.version 9.0
.target sm_100
.address_size 64

	// .globl	_Z21updateBoidsKernel_GPUiPK4BoidPS_
.global .align 4 .u32 leftMargin = 64;
.global .align 4 .u32 rightMargin = 448;
.global .align 4 .u32 bottomMargin = 64;
.global .align 4 .u32 topMargin = 448;
.global .align 4 .f32 turnFactor = 0f3E4CCCCD;
.global .align 4 .f32 sqrAvoidRange = 0f42800000;
.global .align 4 .f32 avoidFactor = 0f3E19999A;
.global .align 4 .f32 sqrVisualRange = 0f43C80000;
.global .align 4 .f32 matchingFactor = 0f3D4CCCCD;
.global .align 4 .f32 cohesionFactor = 0f3E4CCCCD;
.global .align 4 .f32 minSpeed = 0f3F800000;
.global .align 4 .f32 maxSpeed = 0f40000000;
.global .align 4 .f32 formationAngle = 0f400CBE4C;
.global .align 4 .b8 __cudart_i2opi_f[24] = {65, 144, 67, 60, 153, 149, 98, 219, 192, 221, 52, 245, 209, 87, 39, 252, 41, 21, 68, 78, 110, 131, 249, 162};

.visible .entry _Z21updateBoidsKernel_GPUiPK4BoidPS_(
	.param .u32 _Z21updateBoidsKernel_GPUiPK4BoidPS__param_0,
	.param .u64 .ptr .align 1 _Z21updateBoidsKernel_GPUiPK4BoidPS__param_1,
	.param .u64 .ptr .align 1 _Z21updateBoidsKernel_GPUiPK4BoidPS__param_2
)
{
	.local .align 4 .b8 	__local_depot0[28];
	.reg .b64 	%SP;
	.reg .b64 	%SPL;
	.reg .pred 	%p<49>;
	.reg .b32 	%r<148>;
	.reg .b32 	%f<374>;
	.reg .b64 	%rd<60>;
	.reg .b64 	%fd<5>;

	mov.u64 	%SPL, __local_depot0;
	ld.param.u32 	%r60, [_Z21updateBoidsKernel_GPUiPK4BoidPS__param_0];
	ld.param.u64 	%rd24, [_Z21updateBoidsKernel_GPUiPK4BoidPS__param_1];
	cvta.to.global.u64 	%rd1, %rd24;
	add.u64 	%rd2, %SPL, 0;
	mov.u32 	%r61, %ctaid.x;
	mov.u32 	%r62, %ntid.x;
	mov.u32 	%r63, %ntid.y;
	mov.u32 	%r64, %tid.y;
	mov.u32 	%r1, %tid.x;
	mad.lo.s32 	%r65, %r61, %r63, %r64;
	mul.lo.s32 	%r2, %r65, %r62;
	add.s32 	%r3, %r2, %r1;
	setp.ge.s32 	%p1, %r3, %r60;
	@%p1 bra 	$L__BB0_69;
	ld.param.u32 	%r121, [_Z21updateBoidsKernel_GPUiPK4BoidPS__param_0];
	mul.wide.s32 	%rd27, %r3, 16;
	add.s64 	%rd28, %rd1, %rd27;
	ld.global.f32 	%f1, [%rd28];
	ld.global.f32 	%f2, [%rd28+4];
	ld.global.f32 	%f3, [%rd28+8];
	ld.global.f32 	%f4, [%rd28+12];
	setp.lt.s32 	%p2, %r121, 1;
	mov.b32 	%r129, 0;
	mov.f32 	%f308, 0f00000000;
	mov.f32 	%f309, %f308;
	mov.f32 	%f310, %f308;
	mov.f32 	%f311, %f308;
	mov.f32 	%f312, %f308;
	mov.f32 	%f313, %f308;
	@%p2 bra 	$L__BB0_33;
	ld.param.u32 	%r122, [_Z21updateBoidsKernel_GPUiPK4BoidPS__param_0];
	ld.global.f32 	%f5, [sqrAvoidRange];
	ld.global.f32 	%f6, [sqrVisualRange];
	setp.lt.u32 	%p3, %r122, 4;
	mov.f32 	%f313, 0f00000000;
	mov.b32 	%r133, 0;
	mov.u32 	%r129, %r133;
	mov.f32 	%f312, %f313;
	mov.f32 	%f311, %f313;
	mov.f32 	%f310, %f313;
	mov.f32 	%f309, %f313;
	mov.f32 	%f308, %f313;
	@%p3 bra 	$L__BB0_25;
	neg.s32 	%r125, %r3;
	add.s64 	%rd52, %rd1, 32;
	mov.f32 	%f313, 0f00000000;
	mov.b32 	%r126, 0;
	mov.u32 	%r129, %r126;
$L__BB0_4:
	setp.eq.s32 	%p4, %r125, 0;
	@%p4 bra 	$L__BB0_9;
	ld.global.f32 	%f13, [%rd52+-32];
	ld.global.f32 	%f14, [%rd52+-28];
	ld.global.f32 	%f15, [%rd52+-24];
	ld.global.f32 	%f16, [%rd52+-20];
	sub.f32 	%f17, %f1, %f13;
	sub.f32 	%f18, %f2, %f14;
	mul.f32 	%f194, %f18, %f18;
	fma.rn.f32 	%f19, %f17, %f17, %f194;
	setp.geu.f32 	%p5, %f19, %f5;
	@%p5 bra 	$L__BB0_7;
	div.rn.f32 	%f195, %f17, %f19;
	add.f32 	%f308, %f308, %f195;
	div.rn.f32 	%f196, %f18, %f19;
	add.f32 	%f309, %f309, %f196;
$L__BB0_7:
	setp.geu.f32 	%p6, %f19, %f6;
	@%p6 bra 	$L__BB0_9;
	add.f32 	%f310, %f310, %f15;
	add.f32 	%f311, %f311, %f16;
	add.f32 	%f312, %f312, %f13;
	add.f32 	%f313, %f313, %f14;
	add.s32 	%r129, %r129, 1;
$L__BB0_9:
	add.s32 	%r70, %r126, 1;
	setp.eq.s32 	%p7, %r70, %r3;
	@%p7 bra 	$L__BB0_14;
	ld.global.f32 	%f34, [%rd52+-16];
	ld.global.f32 	%f35, [%rd52+-12];
	ld.global.f32 	%f36, [%rd52+-8];
	ld.global.f32 	%f37, [%rd52+-4];
	sub.f32 	%f38, %f1, %f34;
	sub.f32 	%f39, %f2, %f35;
	mul.f32 	%f197, %f39, %f39;
	fma.rn.f32 	%f40, %f38, %f38, %f197;
	setp.geu.f32 	%p8, %f40, %f5;
	@%p8 bra 	$L__BB0_12;
	div.rn.f32 	%f198, %f38, %f40;
	add.f32 	%f308, %f308, %f198;
	div.rn.f32 	%f199, %f39, %f40;
	add.f32 	%f309, %f309, %f199;
$L__BB0_12:
	setp.geu.f32 	%p9, %f40, %f6;
	@%p9 bra 	$L__BB0_14;
	add.f32 	%f310, %f310, %f36;
	add.f32 	%f311, %f311, %f37;
	add.f32 	%f312, %f312, %f34;
	add.f32 	%f313, %f313, %f35;
	add.s32 	%r129, %r129, 1;
$L__BB0_14:
	add.s32 	%r71, %r126, 2;
	setp.eq.s32 	%p10, %r71, %r3;
	@%p10 bra 	$L__BB0_19;
	ld.global.f32 	%f55, [%rd52];
	ld.global.f32 	%f56, [%rd52+4];
	ld.global.f32 	%f57, [%rd52+8];
	ld.global.f32 	%f58, [%rd52+12];
	sub.f32 	%f59, %f1, %f55;
	sub.f32 	%f60, %f2, %f56;
	mul.f32 	%f200, %f60, %f60;
	fma.rn.f32 	%f61, %f59, %f59, %f200;
	setp.geu.f32 	%p11, %f61, %f5;
	@%p11 bra 	$L__BB0_17;
	div.rn.f32 	%f201, %f59, %f61;
	add.f32 	%f308, %f308, %f201;
	div.rn.f32 	%f202, %f60, %f61;
	add.f32 	%f309, %f309, %f202;
$L__BB0_17:
	setp.geu.f32 	%p12, %f61, %f6;
	@%p12 bra 	$L__BB0_19;
	add.f32 	%f310, %f310, %f57;
	add.f32 	%f311, %f311, %f58;
	add.f32 	%f312, %f312, %f55;
	add.f32 	%f313, %f313, %f56;
	add.s32 	%r129, %r129, 1;
$L__BB0_19:
	add.s32 	%r72, %r126, 3;
	setp.eq.s32 	%p13, %r72, %r3;
	@%p13 bra 	$L__BB0_24;
	ld.global.f32 	%f76, [%rd52+16];
	ld.global.f32 	%f77, [%rd52+20];
	ld.global.f32 	%f78, [%rd52+24];
	ld.global.f32 	%f79, [%rd52+28];
	sub.f32 	%f80, %f1, %f76;
	sub.f32 	%f81, %f2, %f77;
	mul.f32 	%f203, %f81, %f81;
	fma.rn.f32 	%f82, %f80, %f80, %f203;
	setp.geu.f32 	%p14, %f82, %f5;
	@%p14 bra 	$L__BB0_22;
	div.rn.f32 	%f204, %f80, %f82;
	add.f32 	%f308, %f308, %f204;
	div.rn.f32 	%f205, %f81, %f82;
	add.f32 	%f309, %f309, %f205;
$L__BB0_22:
	setp.geu.f32 	%p15, %f82, %f6;
	@%p15 bra 	$L__BB0_24;
	add.f32 	%f310, %f310, %f78;
	add.f32 	%f311, %f311, %f79;
	add.f32 	%f312, %f312, %f76;
	add.f32 	%f313, %f313, %f77;
	add.s32 	%r129, %r129, 1;
$L__BB0_24:
	ld.param.u32 	%r123, [_Z21updateBoidsKernel_GPUiPK4BoidPS__param_0];
	add.s32 	%r126, %r126, 4;
	add.s32 	%r125, %r125, 4;
	add.s64 	%rd52, %rd52, 64;
	and.b32  	%r133, %r123, 2147483644;
	setp.ne.s32 	%p16, %r126, %r133;
	@%p16 bra 	$L__BB0_4;
$L__BB0_25:
	ld.param.u32 	%r124, [_Z21updateBoidsKernel_GPUiPK4BoidPS__param_0];
	and.b32  	%r22, %r124, 3;
	setp.eq.s32 	%p17, %r22, 0;
	@%p17 bra 	$L__BB0_33;
	ld.param.u64 	%rd50, [_Z21updateBoidsKernel_GPUiPK4BoidPS__param_1];
	mul.wide.u32 	%rd29, %r133, 16;
	cvta.to.global.u64 	%rd30, %rd50;
	add.s64 	%rd31, %rd29, %rd30;
	add.s64 	%rd53, %rd31, 8;
	sub.s32 	%r73, %r133, %r2;
	sub.s32 	%r136, %r73, %r1;
	neg.s32 	%r135, %r22;
$L__BB0_27:
	.pragma "nounroll";
	setp.eq.s32 	%p18, %r136, 0;
	@%p18 bra 	$L__BB0_32;
	ld.global.f32 	%f115, [%rd53+-8];
	ld.global.f32 	%f116, [%rd53+-4];
	ld.global.f32 	%f117, [%rd53];
	ld.global.f32 	%f118, [%rd53+4];
	sub.f32 	%f119, %f1, %f115;
	sub.f32 	%f120, %f2, %f116;
	mul.f32 	%f206, %f120, %f120;
	fma.rn.f32 	%f121, %f119, %f119, %f206;
	setp.geu.f32 	%p19, %f121, %f5;
	@%p19 bra 	$L__BB0_30;
	div.rn.f32 	%f207, %f119, %f121;
	add.f32 	%f308, %f308, %f207;
	div.rn.f32 	%f208, %f120, %f121;
	add.f32 	%f309, %f309, %f208;
$L__BB0_30:
	setp.geu.f32 	%p20, %f121, %f6;
	@%p20 bra 	$L__BB0_32;
	add.f32 	%f310, %f310, %f117;
	add.f32 	%f311, %f311, %f118;
	add.f32 	%f312, %f312, %f115;
	add.f32 	%f313, %f313, %f116;
	add.s32 	%r129, %r129, 1;
$L__BB0_32:
	add.s64 	%rd53, %rd53, 16;
	add.s32 	%r136, %r136, 1;
	add.s32 	%r135, %r135, 1;
	setp.ne.s32 	%p21, %r135, 0;
	@%p21 bra 	$L__BB0_27;
$L__BB0_33:
	ld.param.u64 	%rd51, [_Z21updateBoidsKernel_GPUiPK4BoidPS__param_2];
	cvta.to.global.u64 	%rd32, %rd51;
	add.s64 	%rd9, %rd32, %rd27;
	st.global.f32 	[%rd9], %f1;
	st.global.f32 	[%rd9+4], %f2;
	st.global.f32 	[%rd9+8], %f3;
	st.global.f32 	[%rd9+12], %f4;
	ld.global.f32 	%f209, [avoidFactor];
	fma.rn.f32 	%f370, %f308, %f209, %f3;
	st.global.f32 	[%rd9+8], %f370;
	ld.global.f32 	%f210, [avoidFactor];
	fma.rn.f32 	%f371, %f309, %f210, %f4;
	st.global.f32 	[%rd9+12], %f371;
	setp.lt.s32 	%p22, %r129, 1;
	@%p22 bra 	$L__BB0_56;
	cvt.rn.f32.u32 	%f211, %r129;
	div.rn.f32 	%f144, %f310, %f211;
	div.rn.f32 	%f145, %f311, %f211;
	div.rn.f32 	%f212, %f312, %f211;
	div.rn.f32 	%f213, %f313, %f211;
	sub.f32 	%f214, %f144, %f370;
	ld.global.f32 	%f215, [matchingFactor];
	fma.rn.f32 	%f146, %f214, %f215, %f370;
	st.global.f32 	[%rd9+8], %f146;
	sub.f32 	%f216, %f145, %f371;
	ld.global.f32 	%f217, [matchingFactor];
	fma.rn.f32 	%f147, %f216, %f217, %f371;
	st.global.f32 	[%rd9+12], %f147;
	sub.f32 	%f148, %f1, %f212;
	sub.f32 	%f149, %f2, %f213;
	ld.global.f32 	%f150, [formationAngle];
	mul.f32 	%f218, %f150, 0f3F22F983;
	cvt.rni.s32.f32 	%r147, %f218;
	cvt.rn.f32.s32 	%f219, %r147;
	fma.rn.f32 	%f220, %f219, 0fBFC90FDA, %f150;
	fma.rn.f32 	%f221, %f219, 0fB3A22168, %f220;
	fma.rn.f32 	%f363, %f219, 0fA7C234C5, %f221;
	abs.f32 	%f152, %f150;
	setp.ltu.f32 	%p23, %f152, 0f47CE4780;
	mov.u32 	%r143, %r147;
	mov.f32 	%f362, %f363;
	@%p23 bra 	$L__BB0_42;
	setp.neu.f32 	%p24, %f152, 0f7F800000;
	@%p24 bra 	$L__BB0_37;
	mov.f32 	%f224, 0f00000000;
	mul.rn.f32 	%f362, %f150, %f224;
	mov.b32 	%r143, 0;
	bra.uni 	$L__BB0_42;
$L__BB0_37:
	mov.b32 	%r34, %f150;
	shl.b32 	%r75, %r34, 8;
	or.b32  	%r35, %r75, -2147483648;
	mov.b64 	%rd56, 0;
	mov.b32 	%r140, 0;
	mov.u64 	%rd54, __cudart_i2opi_f;
	mov.u64 	%rd55, %rd2;
$L__BB0_38:
	.pragma "nounroll";
	ld.global.nc.u32 	%r76, [%rd54];
	mad.wide.u32 	%rd36, %r76, %r35, %rd56;
	shr.u64 	%rd56, %rd36, 32;
	st.local.u32 	[%rd55], %rd36;
	add.s32 	%r140, %r140, 1;
	add.s64 	%rd55, %rd55, 4;
	add.s64 	%rd54, %rd54, 4;
	setp.ne.s32 	%p25, %r140, 6;
	@%p25 bra 	$L__BB0_38;
	shr.u32 	%r77, %r34, 23;
	st.local.u32 	[%rd2+24], %rd56;
	and.b32  	%r38, %r77, 31;
	and.b32  	%r78, %r77, 224;
	add.s32 	%r79, %r78, -128;
	shr.u32 	%r80, %r79, 5;
	mul.wide.u32 	%rd37, %r80, 4;
	sub.s64 	%rd16, %rd2, %rd37;
	ld.local.u32 	%r141, [%rd16+24];
	ld.local.u32 	%r142, [%rd16+20];
	setp.eq.s32 	%p26, %r38, 0;
	@%p26 bra 	$L__BB0_41;
	shf.l.wrap.b32 	%r141, %r142, %r141, %r38;
	ld.local.u32 	%r81, [%rd16+16];
	shf.l.wrap.b32 	%r142, %r81, %r142, %r38;
$L__BB0_41:
	shr.u32 	%r82, %r141, 30;
	shf.l.wrap.b32 	%r83, %r142, %r141, 2;
	shl.b32 	%r84, %r142, 2;
	shr.u32 	%r85, %r83, 31;
	add.s32 	%r86, %r85, %r82;
	neg.s32 	%r87, %r86;
	setp.lt.s32 	%p27, %r34, 0;
	selp.b32 	%r143, %r87, %r86, %p27;
	xor.b32  	%r88, %r83, %r34;
	shr.s32 	%r89, %r83, 31;
	xor.b32  	%r90, %r89, %r83;
	xor.b32  	%r91, %r89, %r84;
	cvt.u64.u32 	%rd38, %r90;
	shl.b64 	%rd39, %rd38, 32;
	cvt.u64.u32 	%rd40, %r91;
	or.b64  	%rd41, %rd39, %rd40;
	cvt.rn.f64.s64 	%fd1, %rd41;
	mul.f64 	%fd2, %fd1, 0d3BF921FB54442D19;
	cvt.rn.f32.f64 	%f222, %fd2;
	neg.f32 	%f223, %f222;
	setp.lt.s32 	%p28, %r88, 0;
	selp.f32 	%f362, %f223, %f222, %p28;
$L__BB0_42:
	setp.ltu.f32 	%p29, %f152, 0f47CE4780;
	add.s32 	%r93, %r143, 1;
	mul.rn.f32 	%f225, %f362, %f362;
	and.b32  	%r94, %r143, 1;
	setp.eq.b32 	%p30, %r94, 1;
	selp.f32 	%f226, %f362, 0f3F800000, %p30;
	fma.rn.f32 	%f227, %f225, %f226, 0f00000000;
	fma.rn.f32 	%f228, %f225, 0f37CBAC00, 0fBAB607ED;
	selp.f32 	%f229, 0fB94D4153, %f228, %p30;
	selp.f32 	%f230, 0f3C0885E4, 0f3D2AAABB, %p30;
	fma.rn.f32 	%f231, %f229, %f225, %f230;
	selp.f32 	%f232, 0fBE2AAAA8, 0fBEFFFFFF, %p30;
	fma.rn.f32 	%f233, %f231, %f225, %f232;
	fma.rn.f32 	%f234, %f233, %f227, %f226;
	and.b32  	%r95, %r93, 2;
	setp.eq.s32 	%p31, %r95, 0;
	mov.f32 	%f235, 0f00000000;
	sub.f32 	%f236, %f235, %f234;
	selp.f32 	%f156, %f234, %f236, %p31;
	@%p29 bra 	$L__BB0_50;
	setp.neu.f32 	%p32, %f152, 0f7F800000;
	@%p32 bra 	$L__BB0_45;
	mov.f32 	%f239, 0f00000000;
	mul.rn.f32 	%f363, %f150, %f239;
	mov.b32 	%r147, 0;
	bra.uni 	$L__BB0_50;
$L__BB0_45:
	mov.b32 	%r47, %f150;
	shl.b32 	%r97, %r47, 8;
	or.b32  	%r48, %r97, -2147483648;
	mov.b64 	%rd59, 0;
	mov.b32 	%r144, 0;
	mov.u64 	%rd57, __cudart_i2opi_f;
	mov.u64 	%rd58, %rd2;
$L__BB0_46:
	.pragma "nounroll";
	ld.global.nc.u32 	%r98, [%rd57];
	mad.wide.u32 	%rd44, %r98, %r48, %rd59;
	shr.u64 	%rd59, %rd44, 32;
	st.local.u32 	[%rd58], %rd44;
	add.s32 	%r144, %r144, 1;
	add.s64 	%rd58, %rd58, 4;
	add.s64 	%rd57, %rd57, 4;
	setp.ne.s32 	%p33, %r144, 6;
	@%p33 bra 	$L__BB0_46;
	shr.u32 	%r99, %r47, 23;
	st.local.u32 	[%rd2+24], %rd59;
	and.b32  	%r51, %r99, 31;
	and.b32  	%r100, %r99, 224;
	add.s32 	%r101, %r100, -128;
	shr.u32 	%r102, %r101, 5;
	mul.wide.u32 	%rd45, %r102, 4;
	sub.s64 	%rd23, %rd2, %rd45;
	ld.local.u32 	%r145, [%rd23+24];
	ld.local.u32 	%r146, [%rd23+20];
	setp.eq.s32 	%p34, %r51, 0;
	@%p34 bra 	$L__BB0_49;
	shf.l.wrap.b32 	%r145, %r146, %r145, %r51;
	ld.local.u32 	%r103, [%rd23+16];
	shf.l.wrap.b32 	%r146, %r103, %r146, %r51;
$L__BB0_49:
	shr.u32 	%r104, %r145, 30;
	shf.l.wrap.b32 	%r105, %r146, %r145, 2;
	shl.b32 	%r106, %r146, 2;
	shr.u32 	%r107, %r105, 31;
	add.s32 	%r108, %r107, %r104;
	neg.s32 	%r109, %r108;
	setp.lt.s32 	%p35, %r47, 0;
	selp.b32 	%r147, %r109, %r108, %p35;
	xor.b32  	%r110, %r105, %r47;
	shr.s32 	%r111, %r105, 31;
	xor.b32  	%r112, %r111, %r105;
	xor.b32  	%r113, %r111, %r106;
	cvt.u64.u32 	%rd46, %r112;
	shl.b64 	%rd47, %rd46, 32;
	cvt.u64.u32 	%rd48, %r113;
	or.b64  	%rd49, %rd47, %rd48;
	cvt.rn.f64.s64 	%fd3, %rd49;
	mul.f64 	%fd4, %fd3, 0d3BF921FB54442D19;
	cvt.rn.f32.f64 	%f237, %fd4;
	neg.f32 	%f238, %f237;
	setp.lt.s32 	%p36, %r110, 0;
	selp.f32 	%f363, %f238, %f237, %p36;
$L__BB0_50:
	mul.rn.f32 	%f240, %f363, %f363;
	and.b32  	%r115, %r147, 1;
	setp.eq.b32 	%p37, %r115, 1;
	selp.f32 	%f241, 0f3F800000, %f363, %p37;
	fma.rn.f32 	%f242, %f240, %f241, 0f00000000;
	fma.rn.f32 	%f243, %f240, 0f37CBAC00, 0fBAB607ED;
	selp.f32 	%f244, %f243, 0fB94D4153, %p37;
	selp.f32 	%f245, 0f3D2AAABB, 0f3C0885E4, %p37;
	fma.rn.f32 	%f246, %f244, %f240, %f245;
	selp.f32 	%f247, 0fBEFFFFFF, 0fBE2AAAA8, %p37;
	fma.rn.f32 	%f248, %f246, %f240, %f247;
	fma.rn.f32 	%f249, %f248, %f242, %f241;
	and.b32  	%r116, %r147, 2;
	setp.eq.s32 	%p38, %r116, 0;
	mov.f32 	%f250, 0f00000000;
	sub.f32 	%f251, %f250, %f249;
	selp.f32 	%f160, %f249, %f251, %p38;
	mul.f32 	%f252, %f144, %f149;
	mul.f32 	%f253, %f145, %f148;
	setp.leu.f32 	%p39, %f252, %f253;
	@%p39 bra 	$L__BB0_52;
	mul.f32 	%f257, %f144, %f156;
	mul.f32 	%f258, %f145, %f160;
	sub.f32 	%f364, %f257, %f258;
	mul.f32 	%f259, %f144, %f160;
	mul.f32 	%f260, %f145, %f156;
	sub.f32 	%f365, %f259, %f260;
	bra.uni 	$L__BB0_53;
$L__BB0_52:
	mul.f32 	%f254, %f145, %f160;
	fma.rn.f32 	%f364, %f144, %f156, %f254;
	mul.f32 	%f255, %f145, %f156;
	mul.f32 	%f256, %f144, %f160;
	sub.f32 	%f365, %f255, %f256;
$L__BB0_53:
	mul.f32 	%f262, %f145, %f149;
	fma.rn.f32 	%f263, %f144, %f148, %f262;
	setp.geu.f32 	%p40, %f263, 0f00000000;
	mov.f32 	%f366, 0f00000000;
	mov.f32 	%f367, %f366;
	@%p40 bra 	$L__BB0_55;
	mul.f32 	%f264, %f365, %f365;
	fma.rn.f32 	%f265, %f364, %f364, %f264;
	mul.f32 	%f266, %f149, %f365;
	fma.rn.f32 	%f267, %f148, %f364, %f266;
	div.rn.f32 	%f268, %f267, %f265;
	mul.f32 	%f269, %f364, %f268;
	sub.f32 	%f366, %f269, %f148;
	mul.f32 	%f270, %f365, %f268;
	sub.f32 	%f367, %f270, %f149;
$L__BB0_55:
	ld.global.f32 	%f271, [cohesionFactor];
	fma.rn.f32 	%f370, %f366, %f271, %f146;
	st.global.f32 	[%rd9+8], %f370;
	ld.global.f32 	%f272, [cohesionFactor];
	fma.rn.f32 	%f371, %f367, %f272, %f147;
	st.global.f32 	[%rd9+12], %f371;
$L__BB0_56:
	ld.global.u32 	%r117, [leftMargin];
	cvt.rn.f32.s32 	%f273, %r117;
	setp.geu.f32 	%p41, %f1, %f273;
	@%p41 bra 	$L__BB0_58;
	ld.global.f32 	%f276, [turnFactor];
	add.f32 	%f370, %f276, %f370;
	st.global.f32 	[%rd9+8], %f370;
	bra.uni 	$L__BB0_60;
$L__BB0_58:
	ld.global.u32 	%r118, [rightMargin];
	cvt.rn.f32.s32 	%f274, %r118;
	setp.leu.f32 	%p42, %f1, %f274;
	@%p42 bra 	$L__BB0_60;
	ld.global.f32 	%f275, [turnFactor];
	sub.f32 	%f370, %f370, %f275;
	st.global.f32 	[%rd9+8], %f370;
$L__BB0_60:
	ld.global.u32 	%r119, [bottomMargin];
	cvt.rn.f32.s32 	%f277, %r119;
	setp.geu.f32 	%p43, %f2, %f277;
	@%p43 bra 	$L__BB0_62;
	ld.global.f32 	%f280, [turnFactor];
	add.f32 	%f371, %f280, %f371;
	st.global.f32 	[%rd9+12], %f371;
	bra.uni 	$L__BB0_64;
$L__BB0_62:
	ld.global.u32 	%r120, [topMargin];
	cvt.rn.f32.s32 	%f278, %r120;
	setp.leu.f32 	%p44, %f2, %f278;
	@%p44 bra 	$L__BB0_64;
	ld.global.f32 	%f279, [turnFactor];
	sub.f32 	%f371, %f371, %f279;
	st.global.f32 	[%rd9+12], %f371;
$L__BB0_64:
	mul.f32 	%f281, %f371, %f371;
	fma.rn.f32 	%f282, %f370, %f370, %f281;
	sqrt.rn.f32 	%f181, %f282;
	ld.global.f32 	%f182, [maxSpeed];
	setp.leu.f32 	%p45, %f181, %f182;
	@%p45 bra 	$L__BB0_66;
	div.rn.f32 	%f287, %f182, %f181;
	mul.f32 	%f370, %f370, %f287;
	st.global.f32 	[%rd9+8], %f370;
	ld.global.f32 	%f288, [maxSpeed];
	div.rn.f32 	%f289, %f288, %f181;
	mul.f32 	%f371, %f371, %f289;
	st.global.f32 	[%rd9+12], %f371;
	bra.uni 	$L__BB0_68;
$L__BB0_66:
	setp.eq.f32 	%p46, %f181, 0f00000000;
	ld.global.f32 	%f283, [minSpeed];
	setp.geu.f32 	%p47, %f181, %f283;
	or.pred  	%p48, %p46, %p47;
	@%p48 bra 	$L__BB0_68;
	div.rn.f32 	%f284, %f283, %f181;
	mul.f32 	%f370, %f370, %f284;
	st.global.f32 	[%rd9+8], %f370;
	ld.global.f32 	%f285, [minSpeed];
	div.rn.f32 	%f286, %f285, %f181;
	mul.f32 	%f371, %f371, %f286;
	st.global.f32 	[%rd9+12], %f371;
$L__BB0_68:
	add.f32 	%f290, %f370, %f1;
	st.global.f32 	[%rd9], %f290;
	add.f32 	%f291, %f371, %f2;
	st.global.f32 	[%rd9+4], %f291;
$L__BB0_69:
	ret;

}


// ===== COMPILED SASS (sm_100) =====

	.target	sm_100

	.elftype	@"ET_EXEC"


//--------------------- .note.nv.tkinfo           --------------------------
	.section	.note.nv.tkinfo,"",@"SHT_NOTE"
	.sectionflags	@"SHF_NOTE_NV_TKINFO"
	.tkinfo
        /*0018*/ 	.word	0x00000002
        /*0030*/ 	.string	""
        /*0030*/ 	.string	"ptxas"
        /*0030*/ 	.string	"Cuda compilation tools, release 13.0, V13.0.88"
        /*0030*/ 	.string	"Build cuda_13.0.r13.0/compiler.36424714_0"
        /*0030*/ 	.string	"-arch sm_100 -m 64 "



//--------------------- .note.nv.cuinfo           --------------------------
	.section	.note.nv.cuinfo,"",@"SHT_NOTE"
	.sectionflags	@"SHF_NOTE_NV_CUINFO"
        /*0018*/ 	.short	0x0002
        /*001a*/ 	.short	0x0064
        /*001c*/ 	.short	0x0082
	.zero		2


//--------------------- .nv.info                  --------------------------
	.section	.nv.info,"",@"SHT_CUDA_INFO"
	.align	4


	//----- nvinfo : EIATTR_REGCOUNT
	.align		4
        /*0000*/ 	.byte	0x04, 0x2f
        /*0002*/ 	.short	(.L_15 - .L_14)
	.align		4
.L_14:
        /*0004*/ 	.word	index@(_Z21updateBoidsKernel_GPUiPK4BoidPS_)
        /*0008*/ 	.word	0x00000026


	//----- nvinfo : EIATTR_FRAME_SIZE
	.align		4
.L_15:
        /*000c*/ 	.byte	0x04, 0x11
        /*000e*/ 	.short	(.L_17 - .L_16)
	.align		4
.L_16:
        /*0010*/ 	.word	index@($__internal_1_$__cuda_sm3x_div_rn_noftz_f32_slowpath)
        /*0014*/ 	.word	0x00000020


	//----- nvinfo : EIATTR_FRAME_SIZE
	.align		4
.L_17:
        /*0018*/ 	.byte	0x04, 0x11
        /*001a*/ 	.short	(.L_19 - .L_18)
	.align		4
.L_18:
        /*001c*/ 	.word	index@($__internal_0_$__cuda_sm20_sqrt_rn_f32_slowpath)
        /*0020*/ 	.word	0x00000020


	//----- nvinfo : EIATTR_FRAME_SIZE
	.align		4
.L_19:
        /*0024*/ 	.byte	0x04, 0x11
        /*0026*/ 	.short	(.L_21 - .L_20)
	.align		4
.L_20:
        /*0028*/ 	.word	index@(_Z21updateBoidsKernel_GPUiPK4BoidPS_)
        /*002c*/ 	.word	0x00000020


	//----- nvinfo : EIATTR_MIN_STACK_SIZE
	.align		4
.L_21:
        /*0030*/ 	.byte	0x04, 0x12
        /*0032*/ 	.short	(.L_23 - .L_22)
	.align		4
.L_22:
        /*0034*/ 	.word	index@(_Z21updateBoidsKernel_GPUiPK4BoidPS_)
        /*0038*/ 	.word	0x00000020
.L_23:


//--------------------- .nv.compat                --------------------------
	.section	.nv.compat,"",@"SHT_CUDA_COMPAT_INFO"
	.align	4
        /*0000*/ 	.byte	0x02, 0x09, 0x00, 0x00, 0x02, 0x02, 0x01, 0x00, 0x02, 0x05, 0x05, 0x00, 0x03, 0x07, 0x01, 0x01
        /*0010*/ 	.byte	0x02, 0x03, 0x00, 0x00, 0x02, 0x06, 0x01, 0x00, 0x04, 0x0b, 0x08, 0x00, 0x01, 0x00, 0x00, 0x00
        /*0020*/ 	.byte	0x00, 0x00, 0x00, 0x00


//--------------------- .nv.info._Z21updateBoidsKernel_GPUiPK4BoidPS_ --------------------------
	.section	.nv.info._Z21updateBoidsKernel_GPUiPK4BoidPS_,"",@"SHT_CUDA_INFO"
	.sectionflags	@""
	.align	4


	//----- nvinfo : EIATTR_CUDA_API_VERSION
	.align		4
        /*0000*/ 	.byte	0x04, 0x37
        /*0002*/ 	.short	(.L_25 - .L_24)
.L_24:
        /*0004*/ 	.word	0x00000082


	//----- nvinfo : EIATTR_KPARAM_INFO
	.align		4
.L_25:
        /*0008*/ 	.byte	0x04, 0x17
        /*000a*/ 	.short	(.L_27 - .L_26)
.L_26:
        /*000c*/ 	.word	0x00000000
        /*0010*/ 	.short	0x0002
        /*0012*/ 	.short	0x0010
        /*0014*/ 	.byte	0x00, 0xf5, 0x21, 0x00


	//----- nvinfo : EIATTR_KPARAM_INFO
	.align		4
.L_27:
        /*0018*/ 	.byte	0x04, 0x17
        /*001a*/ 	.short	(.L_29 - .L_28)
.L_28:
        /*001c*/ 	.word	0x00000000
        /*0020*/ 	.short	0x0001
        /*0022*/ 	.short	0x0008
        /*0024*/ 	.byte	0x00, 0xf5, 0x21, 0x00


	//----- nvinfo : EIATTR_KPARAM_INFO
	.align		4
.L_29:
        /*0028*/ 	.byte	0x04, 0x17
        /*002a*/ 	.short	(.L_31 - .L_30)
.L_30:
        /*002c*/ 	.word	0x00000000
        /*0030*/ 	.short	0x0000
        /*0032*/ 	.short	0x0000
        /*0034*/ 	.byte	0x00, 0xf0, 0x11, 0x00


	//----- nvinfo : EIATTR_SPARSE_MMA_MASK
	.align		4
.L_31:
        /*0038*/ 	.byte	0x03, 0x50
        /*003a*/ 	.short	0x0000


	//----- nvinfo : EIATTR_MAXREG_COUNT
	.align		4
        /*003c*/ 	.byte	0x03, 0x1b
        /*003e*/ 	.short	0x00ff


	//----- nvinfo : EIATTR_MERCURY_ISA_VERSION
	.align		4
        /*0040*/ 	.byte	0x03, 0x5f
        /*0042*/ 	.short	0x0101


	//----- nvinfo : EIATTR_VRC_CTA_INIT_COUNT
	.align		4
        /*0044*/ 	.byte	0x02, 0x4a
	.zero		1
	.zero		1


	//----- nvinfo : EIATTR_EXIT_INSTR_OFFSETS
	.align		4
        /*0048*/ 	.byte	0x04, 0x1c
        /*004a*/ 	.short	(.L_33 - .L_32)


	//   ....[0]....
.L_32:
        /*004c*/ 	.word	0x000000c0


	//   ....[1]....
        /*0050*/ 	.word	0x00002f30


	//----- nvinfo : EIATTR_CRS_STACK_SIZE
	.align		4
.L_33:
        /*0054*/ 	.byte	0x04, 0x1e
        /*0056*/ 	.short	(.L_35 - .L_34)
.L_34:
        /*0058*/ 	.word	0x00000000


	//----- nvinfo : EIATTR_CBANK_PARAM_SIZE
	.align		4
.L_35:
        /*005c*/ 	.byte	0x03, 0x19
        /*005e*/ 	.short	0x0018


	//----- nvinfo : EIATTR_PARAM_CBANK
	.align		4
        /*0060*/ 	.byte	0x04, 0x0a
        /*0062*/ 	.short	(.L_37 - .L_36)
	.align		4
.L_36:
        /*0064*/ 	.word	index@(.nv.constant0._Z21updateBoidsKernel_GPUiPK4BoidPS_)
        /*0068*/ 	.short	0x0380
        /*006a*/ 	.short	0x0018


	//----- nvinfo : EIATTR_SW_WAR
	.align		4
.L_37:
        /*006c*/ 	.byte	0x04, 0x36
        /*006e*/ 	.short	(.L_39 - .L_38)
.L_38:
        /*0070*/ 	.word	0x00000008
.L_39:


//--------------------- .nv.callgraph             --------------------------
	.section	.nv.callgraph,"",@"SHT_CUDA_CALLGRAPH"
	.align	4
	.sectionentsize	8
	.align		4
        /*0000*/ 	.word	0x00000000
	.align		4
        /*0004*/ 	.word	0xffffffff
	.align		4
        /*0008*/ 	.word	0x00000000
	.align		4
        /*000c*/ 	.word	0xfffffffe
	.align		4
        /*0010*/ 	.word	0x00000000
	.align		4
        /*0014*/ 	.word	0xfffffffd
	.align		4
        /*0018*/ 	.word	0x00000000
	.align		4
        /*001c*/ 	.word	0xfffffffc


//--------------------- .nv.constant4             --------------------------
	.section	.nv.constant4,"a",@progbits
	.align	8
	.align		8
.nv.constant4:
        /*0000*/ 	.dword	leftMargin
	.align		8
        /*0008*/ 	.dword	rightMargin
	.align		8
        /*0010*/ 	.dword	bottomMargin
	.align		8
        /*0018*/ 	.dword	topMargin
	.align		8
        /*0020*/ 	.dword	turnFactor
	.align		8
        /*0028*/ 	.dword	sqrAvoidRange
	.align		8
        /*0030*/ 	.dword	avoidFactor
	.align		8
        /*0038*/ 	.dword	sqrVisualRange
	.align		8
        /*0040*/ 	.dword	matchingFactor
	.align		8
        /*0048*/ 	.dword	cohesionFactor
	.align		8
        /*0050*/ 	.dword	minSpeed
	.align		8
        /*0058*/ 	.dword	maxSpeed
	.align		8
        /*0060*/ 	.dword	formationAngle
	.align		8
        /*0068*/ 	.dword	__cudart_i2opi_f


//--------------------- .text._Z21updateBoidsKernel_GPUiPK4BoidPS_ --------------------------
	.section	.text._Z21updateBoidsKernel_GPUiPK4BoidPS_,"ax",@progbits
	.align	128
        .global         _Z21updateBoidsKernel_GPUiPK4BoidPS_
        .type           _Z21updateBoidsKernel_GPUiPK4BoidPS_,@function
        .size           _Z21updateBoidsKernel_GPUiPK4BoidPS_,(.L_x_96 - _Z21updateBoidsKernel_GPUiPK4BoidPS_)
        .other          _Z21updateBoidsKernel_GPUiPK4BoidPS_,@"STO_CUDA_ENTRY STV_DEFAULT"
_Z21updateBoidsKernel_GPUiPK4BoidPS_:
.text._Z21updateBoidsKernel_GPUiPK4BoidPS_:
[----:B------:R-:W0:Y:S01]  /*0000*/  LDC R1, c[0x0][0x37c] ;  /* 0x0000df00ff017b82 */ /* 0x000e220000000800 */
[----:B------:R-:W1:Y:S01]  /*0010*/  S2R R0, SR_TID.Y ;  /* 0x0000000000007919 */ /* 0x000e620000002200 */
[----:B------:R-:W2:Y:S06]  /*0020*/  LDCU UR5, c[0x0][0x360] ;  /* 0x00006c00ff0577ac */ /* 0x000eac0008000800 */
[----:B------:R-:W1:Y:S01]  /*0030*/  S2UR UR4, SR_CTAID.X ;  /* 0x00000000000479c3 */ /* 0x000e620000002500 */
[----:B0-----:R-:W-:Y:S01]  /*0040*/  IADD3 R1, PT, PT, R1, -0x20, RZ ;  /* 0xffffffe001017810 */ /* 0x001fe20007ffe0ff */
[----:B------:R-:W0:Y:S01]  /*0050*/  S2R R22, SR_TID.X ;  /* 0x0000000000167919 */ /* 0x000e220000002100 */
[----:B------:R-:W3:Y:S05]  /*0060*/  LDCU UR6, c[0x0][0x380] ;  /* 0x00007000ff0677ac */ /* 0x000eea0008000800 */
[----:B------:R-:W1:Y:S02]  /*0070*/  LDC R21, c[0x0][0x364] ;  /* 0x0000d900ff157b82 */ /* 0x000e640000000800 */
[----:B-1----:R-:W-:-:S04]  /*0080*/  IMAD R21, R21, UR4, R0 ;  /* 0x0000000415157c24 */ /* 0x002fc8000f8e0200 */
[----:B--2---:R-:W-:-:S05]  /*0090*/  IMAD R21, R21, UR5, RZ ;  /* 0x0000000515157c24 */ /* 0x004fca000f8e02ff */
[----:B0-----:R-:W-:-:S04]  /*00a0*/  IADD3 R20, PT, PT, R21, R22, RZ ;  /* 0x0000001615147210 */ /* 0x001fc80007ffe0ff */
[----:B---3--:R-:W-:-:S13]  /*00b0*/  ISETP.GE.AND P0, PT, R20, UR6, PT ;  /* 0x0000000614007c0c */ /* 0x008fda000bf06270 */
[----:B------:R-:W-:Y:S05]  /*00c0*/  @P0 EXIT ;  /* 0x000000000000094d */ /* 0x000fea0003800000 */
[----:B------:R-:W0:Y:S01]  /*00d0*/  LDC.64 R2, c[0x0][0x388] ;  /* 0x0000e200ff027b82 */ /* 0x000e220000000a00 */
[----:B------:R-:W1:Y:S01]  /*00e0*/  LDCU.64 UR8, c[0x0][0x358] ;  /* 0x00006b00ff0877ac */ /* 0x000e620008000a00 */
[----:B0-----:R-:W-:-:S05]  /*00f0*/  IMAD.WIDE R2, R20, 0x10, R2 ;  /* 0x0000001014027825 */ /* 0x001fca00078e0202 */
[----:B-1----:R0:W5:Y:S04]  /*0100*/  LDG.E R17, desc[UR8][R2.64] ;  /* 0x0000000802117981 */ /* 0x002168000c1e1900 */
[----:B------:R0:W5:Y:S04]  /*0110*/  LDG.E R16, desc[UR8][R2.64+0x4] ;  /* 0x0000040802107981 */ /* 0x000168000c1e1900 */
[----:B------:R0:W5:Y:S04]  /*0120*/  LDG.E R15, desc[UR8][R2.64+0x8] ;  /* 0x00000808020f7981 */ /* 0x000168000c1e1900 */
[----:B------:R0:W5:Y:S01]  /*0130*/  LDG.E R14, desc[UR8][R2.64+0xc] ;  /* 0x00000c08020e7981 */ /* 0x000162000c1e1900 */
[----:B------:R-:W-:Y:S01]  /*0140*/  UISETP.GE.AND UP0, UPT, UR6, 0x1, UPT ;  /* 0x000000010600788c */ /* 0x000fe2000bf06270 */
[----:B------:R-:W-:Y:S01]  /*0150*/  HFMA2 R7, -RZ, RZ, 0, 0 ;  /* 0x00000000ff077431 */ /* 0x000fe200000001ff */
[----:B------:R-:W-:-:S02]  /*0160*/  CS2R R12, SRZ ;  /* 0x00000000000c7805 */ /* 0x000fc4000001ff00 */
[----:B------:R-:W-:Y:S02]  /*0170*/  CS2R R10, SRZ ;  /* 0x00000000000a7805 */ /* 0x000fe4000001ff00 */
[----:B------:R-:W-:-:S03]  /*0180*/  CS2R R8, SRZ ;  /* 0x0000000000087805 */ /* 0x000fc6000001ff00 */
[----:B0-----:R-:W-:Y:S05]  /*0190*/  BRA.U !UP0, `(.L_x_0) ;  /* 0x0000001108bc7547 */ /* 0x001fea000b800000 */
[----:B------:R-:W0:Y:S08]  /*01a0*/  LDC.64 R2, c[0x4][0x28] ;  /* 0x01000a00ff027b82 */ /* 0x000e300000000a00 */
[----:B------:R-:W1:Y:S01]  /*01b0*/  LDC.64 R4, c[0x4][0x38] ;  /* 0x01000e00ff047b82 */ /* 0x000e620000000a00 */
[----:B0-----:R0:W5:Y:S04]  /*01c0*/  LDG.E R6, desc[UR8][R2.64] ;  /* 0x0000000802067981 */ /* 0x001168000c1e1900 */
[----:B-1----:R0:W5:Y:S01]  /*01d0*/  LDG.E R5, desc[UR8][R4.64] ;  /* 0x0000000804057981 */ /* 0x002162000c1e1900 */
[----:B------:R-:W-:Y:S01]  /*01e0*/  UISETP.GE.U32.AND UP0, UPT, UR6, 0x4, UPT ;  /* 0x000000040600788c */ /* 0x000fe2000bf06070 */
[----:B------:R-:W-:-:S02]  /*01f0*/  MOV R7, RZ ;  /* 0x000000ff00077202 */ /* 0x000fc40000000f00 */
[----:B------:R-:W-:Y:S02]  /*0200*/  CS2R R12, SRZ ;  /* 0x00000000000c7805 */ /* 0x000fe4000001ff00 */
[----:B------:R-:W-:Y:S02]  /*0210*/  CS2R R8, SRZ ;  /* 0x0000000000087805 */ /* 0x000fe4000001ff00 */
[----:B------:R-:W-:Y:S01]  /*0220*/  CS2R R10, SRZ ;  /* 0x00000000000a7805 */ /* 0x000fe2000001ff00 */
[----:B------:R-:W-:Y:S01]  /*0230*/  UMOV UR4, URZ ;  /* 0x000000ff00047c82 */ /* 0x000fe20008000000 */
[----:B0-----:R-:W-:Y:S05]  /*0240*/  BRA.U !UP0, `(.L_x_1) ;  /* 0x0000000d08847547 */ /* 0x001fea000b800000 */
[----:B------:R-:W0:Y:S01]  /*0250*/  LDCU.64 UR4, c[0x0][0x388] ;  /* 0x00007100ff0477ac */ /* 0x000e220008000a00 */
[----:B------:R-:W-:Y:S02]  /*0260*/  HFMA2 R13, -RZ, RZ, 0, 0 ;  /* 0x00000000ff0d7431 */ /* 0x000fe400000001ff */
[----:B------:R-:W-:Y:S01]  /*0270*/  IMAD.MOV R4, RZ, RZ, -R20 ;  /* 0x000000ffff047224 */ /* 0x000fe200078e0a14 */
[----:B------:R-:W-:Y:S01]  /*0280*/  MOV R7, RZ ;  /* 0x000000ff00077202 */ /* 0x000fe20000000f00 */
[----:B------:R-:W1:Y:S01]  /*0290*/  LDCU UR6, c[0x0][0x380] ;  /* 0x00007000ff0677ac */ /* 0x000e620008000800 */
[----:B0-----:R-:W-:-:S04]  /*02a0*/  UIADD3 UR4, UP0, UPT, UR4, 0x20, URZ ;  /* 0x0000002004047890 */ /* 0x001fc8000ff1e0ff */
[----:B------:R-:W-:Y:S02]  /*02b0*/  UIADD3.X UR5, UPT, UPT, URZ, UR5, URZ, UP0, !UPT ;  /* 0x00000005ff057290 */ /* 0x000fe400087fe4ff */
[----:B------:R-:W-:Y:S01]  /*02c0*/  MOV R18, UR4 ;  /* 0x0000000400127c02 */ /* 0x000fe20008000f00 */
[----:B------:R-:W-:-:S03]  /*02d0*/  UMOV UR4, URZ ;  /* 0x000000ff00047c82 */ /* 0x000fc60008000000 */
[----:B-1----:R-:W-:-:S07]  /*02e0*/  MOV R19, UR5 ;  /* 0x0000000500137c02 */ /* 0x002fce0008000f00 */
.L_x_34:
[----:B------:R-:W-:Y:S01]  /*02f0*/  ISETP.NE.AND P0, PT, R4, RZ, PT ;  /* 0x000000ff0400720c */ /* 0x000fe20003f05270 */
[----:B------:R-:W-:-:S12]  /*0300*/  BSSY.RECONVERGENT B2, `(.L_x_2) ;  /* 0x0000031000027945 */ /* 0x000fd80003800200 */
[----:B------:R-:W-:Y:S05]  /*0310*/  @!P0 BRA `(.L_x_3) ;  /* 0x0000000000bc8947 */ /* 0x000fea0003800000 */
[----:B------:R-:W2:Y:S04]  /*0320*/  LDG.E R32, desc[UR8][R18.64+-0x1c] ;  /* 0xffffe40812207981 */ /* 0x000ea8000c1e1900 */
[----:B------:R-:W3:Y:S04]  /*0330*/  LDG.E R34, desc[UR8][R18.64+-0x20] ;  /* 0xffffe00812227981 */ /* 0x000ee8000c1e1900 */
[----:B------:R0:W5:Y:S04]  /*0340*/  LDG.E R33, desc[UR8][R18.64+-0x18] ;  /* 0xffffe80812217981 */ /* 0x000168000c1e1900 */
[----:B------:R0:W5:Y:S01]  /*0350*/  LDG.E R30, desc[UR8][R18.64+-0x14] ;  /* 0xffffec08121e7981 */ /* 0x000162000c1e1900 */
[----:B------:R-:W-:Y:S01]  /*0360*/  BSSY.RECONVERGENT B3, `(.L_x_4) ;  /* 0x0000024000037945 */ /* 0x000fe20003800200 */
[----:B--2--5:R-:W-:Y:S01]  /*0370*/  FADD R31, R16, -R32 ;  /* 0x80000020101f7221 */ /* 0x024fe20000000000 */
[----:B---3--:R-:W-:-:S03]  /*0380*/  FADD R29, R17, -R34 ;  /* 0x80000022111d7221 */ /* 0x008fc60000000000 */
[----:B------:R-:W-:-:S04]  /*0390*/  FMUL R2, R31, R31 ;  /* 0x0000001f1f027220 */ /* 0x000fc80000400000 */
[----:B------:R-:W-:-:S05]  /*03a0*/  FFMA R2, R29, R29, R2 ;  /* 0x0000001d1d027223 */ /* 0x000fca0000000002 */
[----:B------:R-:W-:-:S13]  /*03b0*/  FSETP.GEU.AND P0, PT, R2, R6, PT ;  /* 0x000000060200720b */ /* 0x000fda0003f0e000 */
[----:B0-----:R-:W-:Y:S05]  /*03c0*/  @P0 BRA `(.L_x_5) ;  /* 0x0000000000740947 */ /* 0x001fea0003800000 */
[----:B------:R-:W0:Y:S01]  /*03d0*/  MUFU.RCP R3, R2 ;  /* 0x0000000200037308 */ /* 0x000e220000001000 */
[----:B------:R-:W-:Y:S07]  /*03e0*/  BSSY.RECONVERGENT B4, `(.L_x_6) ;  /* 0x000000b000047945 */ /* 0x000fee0003800200 */
[----:B------:R-:W1:Y:S01]  /*03f0*/  FCHK P0, R29, R2 ;  /* 0x000000021d007302 */ /* 0x000e620000000000 */
[----:B0-----:R-:W-:-:S04]  /*0400*/  FFMA R0, -R2, R3, 1 ;  /* 0x3f80000002007423 */ /* 0x001fc80000000103 */
[----:B------:R-:W-:-:S04]  /*0410*/  FFMA R0, R3, R0, R3 ;  /* 0x0000000003007223 */ /* 0x000fc80000000003 */
[----:B------:R-:W-:-:S04]  /*0420*/  FFMA R3, R29, R0, RZ ;  /* 0x000000001d037223 */ /* 0x000fc800000000ff */
[----:B------:R-:W-:-:S04]  /*0430*/  FFMA R23, -R2, R3, R29 ;  /* 0x0000000302177223 */ /* 0x000fc8000000011d */
[----:B------:R-:W-:Y:S01]  /*0440*/  FFMA R0, R0, R23, R3 ;  /* 0x0000001700007223 */ /* 0x000fe20000000003 */
[----:B-1----:R-:W-:Y:S06]  /*0450*/  @!P0 BRA `(.L_x_7) ;  /* 0x00000000000c8947 */ /* 0x002fec0003800000 */
[----:B------:R-:W-:Y:S01]  /*0460*/  IMAD.MOV.U32 R28, RZ, RZ, R2 ;  /* 0x000000ffff1c7224 */ /* 0x000fe200078e0002 */
[----:B------:R-:W-:-:S07]  /*0470*/  MOV R24, 0x490 ;  /* 0x0000049000187802 */ /* 0x000fce0000000f00 */
[----:B------:R-:W-:Y:S05]  /*0480*/  CALL.REL.NOINC `($__internal_1_$__cuda_sm3x_div_rn_noftz_f32_slowpath) ;  /* 0x0000002c000c7944 */ /* 0x000fea0003c00000 */
.L_x_7:
[----:B------:R-:W-:Y:S05]  /*0490*/  BSYNC.RECONVERGENT B4 ;  /* 0x0000000000047941 */ /* 0x000fea0003800200 */
.L_x_6:
[----:B------:R-:W0:Y:S01]  /*04a0*/  MUFU.RCP R3, R2 ;  /* 0x0000000200037308 */ /* 0x000e220000001000 */
[----:B------:R-:W-:Y:S01]  /*04b0*/  BSSY.RECONVERGENT B4, `(.L_x_8) ;  /* 0x000000d000047945 */ /* 0x000fe20003800200 */
[----:B------:R-:W-:-:S06]  /*04c0*/  FADD R12, R12, R0 ;  /* 0x000000000c0c7221 */ /* 0x000fcc0000000000 */
[----:B------:R-:W1:Y:S01]  /*04d0*/  FCHK P0, R31, R2 ;  /* 0x000000021f007302 */ /* 0x000e620000000000 */
[----:B0-----:R-:W-:-:S04]  /*04e0*/  FFMA R24, -R2, R3, 1 ;  /* 0x3f80000002187423 */ /* 0x001fc80000000103 */
[----:B------:R-:W-:-:S04]  /*04f0*/  FFMA R26, R3, R24, R3 ;  /* 0x00000018031a7223 */ /* 0x000fc80000000003 */
[----:B------:R-:W-:-:S04]  /*0500*/  FFMA R3, R31, R26, RZ ;  /* 0x0000001a1f037223 */ /* 0x000fc800000000ff */
[----:B------:R-:W-:-:S04]  /*0510*/  FFMA R24, -R2, R3, R31 ;  /* 0x0000000302187223 */ /* 0x000fc8000000011f */
[----:B------:R-:W-:Y:S01]  /*0520*/  FFMA R0, R26, R24, R3 ;  /* 0x000000181a007223 */ /* 0x000fe20000000003 */
[----:B-1----:R-:W-:Y:S06]  /*0530*/  @!P0 BRA `(.L_x_9) ;  /* 0x0000000000108947 */ /* 0x002fec0003800000 */
[----:B------:R-:W-:Y:S02]  /*0540*/  MOV R29, R31 ;  /* 0x0000001f001d7202 */ /* 0x000fe40000000f00 */
[----:B------:R-:W-:Y:S02]  /*0550*/  MOV R28, R2 ;  /* 0x00000002001c7202 */ /* 0x000fe40000000f00 */
[----:B------:R-:W-:-:S07]  /*0560*/  MOV R24, 0x580 ;  /* 0x0000058000187802 */ /* 0x000fce0000000f00 */
[----:B------:R-:W-:Y:S05]  /*0570*/  CALL.REL.NOINC `($__internal_1_$__cuda_sm3x_div_rn_noftz_f32_slowpath) ;  /* 0x0000002800d07944 */ /* 0x000fea0003c00000 */
.L_x_9:
[----:B------:R-:W-:Y:S05]  /*0580*/  BSYNC.RECONVERGENT B4 ;  /* 0x0000000000047941 */ /* 0x000fea0003800200 */
.L_x_8:
[----:B------:R-:W-:-:S07]  /*0590*/  FADD R11, R11, R0 ;  /* 0x000000000b0b7221 */ /* 0x000fce0000000000 */
.L_x_5:
[----:B------:R-:W-:Y:S05]  /*05a0*/  BSYNC.RECONVERGENT B3 ;  /* 0x0000000000037941 */ /* 0x000fea0003800200 */
.L_x_4:
[----:B------:R-:W-:-:S13]  /*05b0*/  FSETP.GEU.AND P0, PT, R2, R5, PT ;  /* 0x000000050200720b */ /* 0x000fda0003f0e000 */
[----:B------:R-:W-:Y:S01]  /*05c0*/  @!P0 FADD R10, R10, R33 ;  /* 0x000000210a0a8221 */ /* 0x000fe20000000000 */
[----:B------:R-:W-:Y:S01]  /*05d0*/  @!P0 FADD R9, R9, R30 ;  /* 0x0000001e09098221 */ /* 0x000fe20000000000 */
[----:B------:R-:W-:Y:S01]  /*05e0*/  @!P0 FADD R8, R8, R34 ;  /* 0x0000002208088221 */ /* 0x000fe20000000000 */
[----:B------:R-:W-:Y:S01]  /*05f0*/  @!P0 FADD R7, R7, R32 ;  /* 0x0000002007078221 */ /* 0x000fe20000000000 */
[----:B------:R-:W-:-:S07]  /*0600*/  @!P0 IADD3 R13, PT, PT, R13, 0x1, RZ ;  /* 0x000000010d0d8810 */ /* 0x000fce0007ffe0ff */
.L_x_3:
[----:B------:R-:W-:Y:S05]  /*0610*/  BSYNC.RECONVERGENT B2 ;  /* 0x0000000000027941 */ /* 0x000fea0003800200 */
.L_x_2:
[----:B------:R-:W-:Y:S01]  /*0620*/  UIADD3 UR5, UPT, UPT, UR4, 0x1, URZ ;  /* 0x0000000104057890 */ /* 0x000fe2000fffe0ff */
[----:B------:R-:W-:Y:S05]  /*0630*/  BSSY.RECONVERGENT B2, `(.L_x_10) ;  /* 0x0000032000027945 */ /* 0x000fea0003800200 */
[----:B------:R-:W-:-:S13]  /*0640*/  ISETP.NE.AND P0, PT, R20, UR5, PT ;  /* 0x0000000514007c0c */ /* 0x000fda000bf05270 */
        /* <DEDUP_REMOVED lines=22> */
[----:B------:R-:W-:-:S07]  /*07b0*/  MOV R24, 0x7d0 ;  /* 0x000007d000187802 */ /* 0x000fce0000000f00 */
[----:B------:R-:W-:Y:S05]  /*07c0*/  CALL.REL.NOINC `($__internal_1_$__cuda_sm3x_div_rn_noftz_f32_slowpath) ;  /* 0x00000028003c7944 */ /* 0x000fea0003c00000 */
.L_x_15:
[----:B------:R-:W-:Y:S05]  /*07d0*/  BSYNC.RECONVERGENT B4 ;  /* 0x0000000000047941 */ /* 0x000fea0003800200 */
.L_x_14:
        /* <DEDUP_REMOVED lines=11> */
[----:B------:R-:W-:Y:S02]  /*0890*/  MOV R28, R2 ;  /* 0x00000002001c7202 */ /* 0x000fe40000000f00 */
[----:B------:R-:W-:-:S07]  /*08a0*/  MOV R24, 0x8c0 ;  /* 0x000008c000187802 */ /* 0x000fce0000000f00 */
[----:B------:R-:W-:Y:S05]  /*08b0*/  CALL.REL.NOINC `($__internal_1_$__cuda_sm3x_div_rn_noftz_f32_slowpath) ;  /* 0x0000002800007944 */ /* 0x000fea0003c00000 */
.L_x_17:
[----:B------:R-:W-:Y:S05]  /*08c0*/  BSYNC.RECONVERGENT B4 ;  /* 0x0000000000047941 */ /* 0x000fea0003800200 */
.L_x_16:
[----:B------:R-:W-:-:S07]  /*08d0*/  FADD R11, R11, R0 ;  /* 0x000000000b0b7221 */ /* 0x000fce0000000000 */
.L_x_13:
[----:B------:R-:W-:Y:S05]  /*08e0*/  BSYNC.RECONVERGENT B3 ;  /* 0x0000000000037941 */ /* 0x000fea0003800200 */
.L_x_12:
[----:B------:R-:W-:-:S13]  /*08f0*/  FSETP.GEU.AND P0, PT, R2, R5, PT ;  /* 0x000000050200720b */ /* 0x000fda0003f0e000 */
[----:B------:R-:W-:Y:S01]  /*0900*/  @!P0 FADD R10, R10, R33 ;  /* 0x000000210a0a8221 */ /* 0x000fe20000000000 */
[----:B------:R-:W-:Y:S01]  /*0910*/  @!P0 FADD R9, R9, R30 ;  /* 0x0000001e09098221 */ /* 0x000fe20000000000 */
[----:B------:R-:W-:Y:S01]  /*0920*/  @!P0 FADD R8, R8, R34 ;  /* 0x0000002208088221 */ /* 0x000fe20000000000 */
[----:B------:R-:W-:Y:S01]  /*0930*/  @!P0 FADD R7, R7, R32 ;  /* 0x0000002007078221 */ /* 0x000fe20000000000 */
[----:B------:R-:W-:-:S07]  /*0940*/  @!P0 IADD3 R13, PT, PT, R13, 0x1, RZ ;  /* 0x000000010d0d8810 */ /* 0x000fce0007ffe0ff */
.L_x_11:
[----:B------:R-:W-:Y:S05]  /*0950*/  BSYNC.RECONVERGENT B2 ;  /* 0x0000000000027941 */ /* 0x000fea0003800200 */
.L_x_10:
        /* <DEDUP_REMOVED lines=27> */
.L_x_23:
[----:B------:R-:W-:Y:S05]  /*0b10*/  BSYNC.RECONVERGENT B4 ;  /* 0x0000000000047941 */ /* 0x000fea0003800200 */
.L_x_22:
        /* <DEDUP_REMOVED lines=10> */
[----:B------:R-:W-:Y:S01]  /*0bc0*/  MOV R29, R2 ;  /* 0x00000002001d7202 */ /* 0x000fe20000000f00 */
[----:B------:R-:W-:Y:S01]  /*0bd0*/  IMAD.MOV.U32 R28, RZ, RZ, R31 ;  /* 0x000000ffff1c7224 */ /* 0x000fe200078e001f */
[----:B------:R-:W-:-:S07]  /*0be0*/  MOV R24, 0xc00 ;  /* 0x00000c0000187802 */ /* 0x000fce0000000f00 */
[----:B------:R-:W-:Y:S05]  /*0bf0*/  CALL.REL.NOINC `($__internal_1_$__cuda_sm3x_div_rn_noftz_f32_slowpath) ;  /* 0x0000002400307944 */ /* 0x000fea0003c00000 */
.L_x_25:
[----:B------:R-:W-:Y:S05]  /*0c00*/  BSYNC.RECONVERGENT B4 ;  /* 0x0000000000047941 */ /* 0x000fea0003800200 */
.L_x_24:
[----:B------:R-:W-:-:S07]  /*0c10*/  FADD R11, R11, R0 ;  /* 0x000000000b0b7221 */ /* 0x000fce0000000000 */
.L_x_21:
[----:B------:R-:W-:Y:S05]  /*0c20*/  BSYNC.RECONVERGENT B3 ;  /* 0x0000000000037941 */ /* 0x000fea0003800200 */
.L_x_20:
[----:B------:R-:W-:-:S13]  /*0c30*/  FSETP.GEU.AND P0, PT, R31, R5, PT ;  /* 0x000000051f00720b */ /* 0x000fda0003f0e000 */
[----:B------:R-:W-:Y:S01]  /*0c40*/  @!P0 FADD R10, R10, R33 ;  /* 0x000000210a0a8221 */ /* 0x000fe20000000000 */
[----:B------:R-:W-:Y:S01]  /*0c50*/  @!P0 FADD R9, R9, R30 ;  /* 0x0000001e09098221 */ /* 0x000fe20000000000 */
[----:B------:R-:W-:Y:S01]  /*0c60*/  @!P0 FADD R8, R8, R32 ;  /* 0x0000002008088221 */ /* 0x000fe20000000000 */
[----:B------:R-:W-:Y:S01]  /*0c70*/  @!P0 FADD R7, R7, R34 ;  /* 0x0000002207078221 */ /* 0x000fe20000000000 */
[----:B------:R-:W-:-:S07]  /*0c80*/  @!P0 IADD3 R13, PT, PT, R13, 0x1, RZ ;  /* 0x000000010d0d8810 */ /* 0x000fce0007ffe0ff */
.L_x_19:
[----:B------:R-:W-:Y:S05]  /*0c90*/  BSYNC.RECONVERGENT B2 ;  /* 0x0000000000027941 */ /* 0x000fea0003800200 */
.L_x_18:
        /* <DEDUP_REMOVED lines=27> */
.L_x_31:
[----:B------:R-:W-:Y:S05]  /*0e50*/  BSYNC.RECONVERGENT B4 ;  /* 0x0000000000047941 */ /* 0x000fea0003800200 */
.L_x_30:
        /* <DEDUP_REMOVED lines=14> */
.L_x_33:
[----:B------:R-:W-:Y:S05]  /*0f40*/  BSYNC.RECONVERGENT B4 ;  /* 0x0000000000047941 */ /* 0x000fea0003800200 */
.L_x_32:
[----:B------:R-:W-:-:S07]  /*0f50*/  FADD R11, R11, R0 ;  /* 0x000000000b0b7221 */ /* 0x000fce0000000000 */
.L_x_29:
[----:B------:R-:W-:Y:S05]  /*0f60*/  BSYNC.RECONVERGENT B3 ;  /* 0x0000000000037941 */ /* 0x000fea0003800200 */
.L_x_28:
[----:B------:R-:W-:-:S13]  /*0f70*/  FSETP.GEU.AND P0, PT, R31, R5, PT ;  /* 0x000000051f00720b */ /* 0x000fda0003f0e000 */
[----:B------:R-:W-:Y:S01]  /*0f80*/  @!P0 FADD R10, R10, R33 ;  /* 0x000000210a0a8221 */ /* 0x000fe20000000000 */
[----:B------:R-:W-:Y:S01]  /*0f90*/  @!P0 FADD R9, R9, R30 ;  /* 0x0000001e09098221 */ /* 0x000fe20000000000 */
[----:B------:R-:W-:Y:S01]  /*0fa0*/  @!P0 FADD R8, R8, R32 ;  /* 0x0000002008088221 */ /* 0x000fe20000000000 */
[----:B------:R-:W-:Y:S01]  /*0fb0*/  @!P0 FADD R7, R7, R34 ;  /* 0x0000002207078221 */ /* 0x000fe20000000000 */
[----:B------:R-:W-:-:S07]  /*0fc0*/  @!P0 VIADD R13, R13, 0x1 ;  /* 0x000000010d0d8836 */ /* 0x000fce0000000000 */
.L_x_27:
[----:B------:R-:W-:Y:S05]  /*0fd0*/  BSYNC.RECONVERGENT B2 ;  /* 0x0000000000027941 */ /* 0x000fea0003800200 */
.L_x_26:
[----:B------:R-:W-:Y:S01]  /*0fe0*/  UIADD3 UR4, UPT, UPT, UR4, 0x4, URZ ;  /* 0x0000000404047890 */ /* 0x000fe2000fffe0ff */
[----:B------:R-:W-:Y:S01]  /*0ff0*/  IADD3 R18, P0, PT, R18, 0x40, RZ ;  /* 0x0000004012127810 */ /* 0x000fe20007f1e0ff */
[----:B------:R-:W-:Y:S01]  /*1000*/  ULOP3.LUT UR5, UR6, 0x7ffffffc, URZ, 0xc0, !UPT ;  /* 0x7ffffffc06057892 */ /* 0x000fe2000f8ec0ff */
[----:B------:R-:W-:Y:S02]  /*1010*/  IADD3 R4, PT, PT, R4, 0x4, RZ ;  /* 0x0000000404047810 */ /* 0x000fe40007ffe0ff */
[----:B------:R-:W-:Y:S01]  /*1020*/  IADD3.X R19, PT, PT, RZ, R19, RZ, P0, !PT ;  /* 0x00000013ff137210 */ /* 0x000fe200007fe4ff */
[----:B------:R-:W-:-:S09]  /*1030*/  UISETP.NE.AND UP0, UPT, UR4, UR5, UPT ;  /* 0x000000050400728c */ /* 0x000fd2000bf05270 */
[----:B------:R-:W-:Y:S05]  /*1040*/  BRA.U UP0, `(.L_x_34) ;  /* 0xfffffff100a87547 */ /* 0x000fea000b83ffff */
[----:B------:R-:W-:-:S05]  /*1050*/  UMOV UR4, UR5 ;  /* 0x0000000500047c82 */ /* 0x000fca0008000000 */
.L_x_1:
[----:B------:R-:W-:-:S09]  /*1060*/  ULOP3.LUT UP0, UR5, UR6, 0x3, URZ, 0xc0, !UPT ;  /* 0x0000000306057892 */ /* 0x000fd2000f80c0ff */
[----:B------:R-:W-:Y:S05]  /*1070*/  BRA.U !UP0, `(.L_x_0) ;  /* 0x0000000508047547 */ /* 0x000fea000b800000 */
[----:B------:R-:W0:Y:S01]  /*1080*/  LDCU.64 UR6, c[0x0][0x388] ;  /* 0x00007100ff0677ac */ /* 0x000e220008000a00 */
[----:B------:R-:W-:Y:S01]  /*1090*/  IADD3 R30, PT, PT, -R22, UR4, -R21 ;  /* 0x00000004161e7c10 */ /* 0x000fe2000fffe915 */
[----:B------:R-:W-:Y:S02]  /*10a0*/  UIADD3 UR5, UPT, UPT, -UR5, URZ, URZ ;  /* 0x000000ff05057290 */ /* 0x000fe4000fffe1ff */
[----:B0-----:R-:W-:-:S04]  /*10b0*/  UIMAD.WIDE.U32 UR6, UR4, 0x10, UR6 ;  /* 0x00000010040678a5 */ /* 0x001fc8000f8e0006 */
[----:B------:R-:W-:-:S04]  /*10c0*/  UIADD3 UR10, UP0, UPT, UR6, 0x8, URZ ;  /* 0x00000008060a7890 */ /* 0x000fc8000ff1e0ff */
[----:B------:R-:W-:Y:S02]  /*10d0*/  UIADD3.X UR6, UPT, UPT, URZ, UR7, URZ, UP0, !UPT ;  /* 0x00000007ff067290 */ /* 0x000fe400087fe4ff */
[----:B------:R-:W-:-:S04]  /*10e0*/  MOV R32, UR10 ;  /* 0x0000000a00207c02 */ /* 0x000fc80008000f00 */
[----:B------:R-:W-:-:S07]  /*10f0*/  MOV R33, UR6 ;  /* 0x0000000600217c02 */ /* 0x000fce0008000f00 */
.L_x_43:
[----:B------:R-:W-:Y:S01]  /*1100*/  ISETP.NE.AND P0, PT, R30, RZ, PT ;  /* 0x000000ff1e00720c */ /* 0x000fe20003f05270 */
[----:B------:R-:W-:Y:S01]  /*1110*/  UIADD3 UR5, UPT, UPT, UR5, 0x1, URZ ;  /* 0x0000000105057890 */ /* 0x000fe2000fffe0ff */
[----:B------:R-:W-:Y:S03]  /*1120*/  BSSY.RECONVERGENT B2, `(.L_x_35) ;  /* 0x0000032000027945 */ /* 0x000fe60003800200 */
[----:B------:R-:W-:-:S08]  /*1130*/  UISETP.NE.AND UP0, UPT, UR5, URZ, UPT ;  /* 0x000000ff0500728c */ /* 0x000fd0000bf05270 */
        /* <DEDUP_REMOVED lines=24> */
.L_x_40:
[----:B------:R-:W-:Y:S05]  /*12c0*/  BSYNC.RECONVERGENT B4 ;  /* 0x0000000000047941 */ /* 0x000fea0003800200 */
.L_x_39:
        /* <DEDUP_REMOVED lines=14> */
.L_x_42:
[----:B------:R-:W-:Y:S05]  /*13b0*/  BSYNC.RECONVERGENT B4 ;  /* 0x0000000000047941 */ /* 0x000fea0003800200 */
.L_x_41:
[----:B------:R-:W-:-:S07]  /*13c0*/  FADD R11, R11, R0 ;  /* 0x000000000b0b7221 */ /* 0x000fce0000000000 */
.L_x_38:
[----:B------:R-:W-:Y:S05]  /*13d0*/  BSYNC.RECONVERGENT B3 ;  /* 0x0000000000037941 */ /* 0x000fea0003800200 */
.L_x_37:
[----:B------:R-:W-:-:S13]  /*13e0*/  FSETP.GEU.AND P0, PT, R2, R5, PT ;  /* 0x000000050200720b */ /* 0x000fda0003f0e000 */
[----:B------:R-:W-:Y:S01]  /*13f0*/  @!P0 FADD R10, R10, R21 ;  /* 0x000000150a0a8221 */ /* 0x000fe20000000000 */
[----:B------:R-:W-:Y:S01]  /*1400*/  @!P0 FADD R9, R9, R4 ;  /* 0x0000000409098221 */ /* 0x000fe20000000000 */
[----:B------:R-:W-:Y:S01]  /*1410*/  @!P0 FADD R8, R8, R22 ;  /* 0x0000001608088221 */ /* 0x000fe20000000000 */
[----:B------:R-:W-:Y:S01]  /*1420*/  @!P0 FADD R7, R7, R18 ;  /* 0x0000001207078221 */ /* 0x000fe20000000000 */
[----:B------:R-:W-:-:S07]  /*1430*/  @!P0 IADD3 R13, PT, PT, R13, 0x1, RZ ;  /* 0x000000010d0d8810 */ /* 0x000fce0007ffe0ff */
.L_x_36:
[----:B------:R-:W-:Y:S05]  /*1440*/  BSYNC.RECONVERGENT B2 ;  /* 0x0000000000027941 */ /* 0x000fea0003800200 */
.L_x_35:
[----:B------:R-:W-:Y:S02]  /*1450*/  IADD3 R32, P0, PT, R32, 0x10, RZ ;  /* 0x0000001020207810 */ /* 0x000fe40007f1e0ff */
[----:B------:R-:W-:-:S03]  /*1460*/  IADD3 R30, PT, PT, R30, 0x1, RZ ;  /* 0x000000011e1e7810 */ /* 0x000fc60007ffe0ff */
[----:B------:R-:W-:Y:S01]  /*1470*/  IMAD.X R33, RZ, RZ, R33, P0 ;  /* 0x000000ffff217224 */ /* 0x000fe200000e0621 */
[----:B------:R-:W-:Y:S07]  /*1480*/  BRA.U UP0, `(.L_x_43) ;  /* 0xfffffffd001c7547 */ /* 0x000fee000b83ffff */
.L_x_0:
[----:B-----5:R-:W0:Y:S08]  /*1490*/  LDC.64 R4, c[0x0][0x390] ;  /* 0x0000e400ff047b82 */ /* 0x020e300000000a00 */
[----:B------:R-:W1:Y:S01]  /*14a0*/  LDC.64 R2, c[0x4][0x30] ;  /* 0x01000c00ff027b82 */ /* 0x000e620000000a00 */
[----:B0-----:R-:W-:-:S05]  /*14b0*/  IMAD.WIDE R20, R20, 0x10, R4 ;  /* 0x0000001014147825 */ /* 0x001fca00078e0204 */
[----:B------:R0:W-:Y:S04]  /*14c0*/  STG.E desc[UR8][R20.64], R17 ;  /* 0x0000001114007986 */ /* 0x0001e8000c101908 */
[----:B------:R0:W-:Y:S04]  /*14d0*/  STG.E desc[UR8][R20.64+0x4], R16 ;  /* 0x0000041014007986 */ /* 0x0001e8000c101908 */
[----:B------:R0:W-:Y:S04]  /*14e0*/  STG.E desc[UR8][R20.64+0x8], R15 ;  /* 0x0000080f14007986 */ /* 0x0001e8000c101908 */
[----:B------:R0:W-:Y:S04]  /*14f0*/  STG.E desc[UR8][R20.64+0xc], R14 ;  /* 0x00000c0e14007986 */ /* 0x0001e8000c101908 */
[----:B-1----:R-:W2:Y:S02]  /*1500*/  LDG.E R0, desc[UR8][R2.64] ;  /* 0x0000000802007981 */ /* 0x002ea4000c1e1900 */
[----:B--2---:R-:W-:-:S05]  /*1510*/  FFMA R5, R0, R12, R15 ;  /* 0x0000000c00057223 */ /* 0x004fca000000000f */
[----:B------:R0:W-:Y:S04]  /*1520*/  STG.E desc[UR8][R20.64+0x8], R5 ;  /* 0x0000080514007986 */ /* 0x0001e8000c101908 */
[----:B------:R-:W2:Y:S01]  /*1530*/  LDG.E R19, desc[UR8][R2.64] ;  /* 0x0000000802137981 */ /* 0x000ea2000c1e1900 */
[----:B------:R-:W-:Y:S01]  /*1540*/  ISETP.GE.AND P0, PT, R13, 0x1, PT ;  /* 0x000000010d00780c */ /* 0x000fe20003f06270 */
[----:B------:R-:W-:Y:S01]  /*1550*/  BSSY.RECONVERGENT B2, `(.L_x_44) ;  /* 0x0000114000027945 */ /* 0x000fe20003800200 */
[----:B--2---:R-:W-:-:S05]  /*1560*/  FFMA R11, R19, R11, R14 ;  /* 0x0000000b130b7223 */ /* 0x004fca000000000e */
[----:B------:R0:W-:Y:S06]  /*1570*/  STG.E desc[UR8][R20.64+0xc], R11 ;  /* 0x00000c0b14007986 */ /* 0x0001ec000c101908 */
[----:B------:R-:W-:Y:S05]  /*1580*/  @!P0 BRA `(.L_x_45) ;  /* 0x0000001000408947 */ /* 0x000fea0003800000 */
[----:B------:R-:W-:Y:S01]  /*1590*/  I2FP.F32.U32 R13, R13 ;  /* 0x0000000d000d7245 */ /* 0x000fe20000201000 */
[----:B------:R-:W-:Y:S03]  /*15a0*/  BSSY.RECONVERGENT B3, `(.L_x_46) ;  /* 0x000000e000037945 */ /* 0x000fe60003800200 */
[----:B------:R-:W1:Y:S08]  /*15b0*/  MUFU.RCP R0, R13 ;  /* 0x0000000d00007308 */ /* 0x000e700000001000 */
[----:B------:R-:W2:Y:S01]  /*15c0*/  FCHK P0, R10, R13 ;  /* 0x0000000d0a007302 */ /* 0x000ea20000000000 */
[----:B-1----:R-:W-:-:S04]  /*15d0*/  FFMA R3, -R13, R0, 1 ;  /* 0x3f8000000d037423 */ /* 0x002fc80000000100 */
[----:B------:R-:W-:-:S04]  /*15e0*/  FFMA R3, R0, R3, R0 ;  /* 0x0000000300037223 */ /* 0x000fc80000000000 */
[----:B------:R-:W-:-:S04]  /*15f0*/  FFMA R2, R3, R10, RZ ;  /* 0x0000000a03027223 */ /* 0x000fc800000000ff */
[----:B0-----:R-:W-:-:S04]  /*1600*/  FFMA R15, -R13, R2, R10 ;  /* 0x000000020d0f7223 */ /* 0x001fc8000000010a */
[----:B------:R-:W-:Y:S01]  /*1610*/  FFMA R2, R3, R15, R2 ;  /* 0x0000000f03027223 */ /* 0x000fe20000000002 */
[----:B--2---:R-:W-:Y:S06]  /*1620*/  @!P0 BRA `(.L_x_47) ;  /* 0x0000000000148947 */ /* 0x004fec0003800000 */
[----:B------:R-:W-:Y:S02]  /*1630*/  MOV R29, R10 ;  /* 0x0000000a001d7202 */ /* 0x000fe40000000f00 */
[----:B------:R-:W-:Y:S02]  /*1640*/  MOV R28, R13 ;  /* 0x0000000d001c7202 */ /* 0x000fe40000000f00 */
[----:B------:R-:W-:-:S07]  /*1650*/  MOV R24, 0x1670 ;  /* 0x0000167000187802 */ /* 0x000fce0000000f00 */
[----:B------:R-:W-:Y:S05]  /*1660*/  CALL.REL.NOINC `($__internal_1_$__cuda_sm3x_div_rn_noftz_f32_slowpath) ;  /* 0x0000001800947944 */ /* 0x000fea0003c00000 */
[----:B------:R-:W-:-:S07]  /*1670*/  MOV R2, R0 ;  /* 0x0000000000027202 */ /* 0x000fce0000000f00 */
.L_x_47:
[----:B------:R-:W-:Y:S05]  /*1680*/  BSYNC.RECONVERGENT B3 ;  /* 0x0000000000037941 */ /* 0x000fea0003800200 */
.L_x_46:
        /* <DEDUP_REMOVED lines=13> */
[----:B------:R-:W-:-:S07]  /*1760*/  MOV R4, R0 ;  /* 0x0000000000047202 */ /* 0x000fce0000000f00 */
.L_x_49:
[----:B------:R-:W-:Y:S05]  /*1770*/  BSYNC.RECONVERGENT B3 ;  /* 0x0000000000037941 */ /* 0x000fea0003800200 */
.L_x_48:
        /* <DEDUP_REMOVED lines=13> */
[----:B------:R-:W-:-:S07]  /*1850*/  MOV R6, R0 ;  /* 0x0000000000067202 */ /* 0x000fce0000000f00 */
.L_x_51:
[----:B------:R-:W-:Y:S05]  /*1860*/  BSYNC.RECONVERGENT B3 ;  /* 0x0000000000037941 */ /* 0x000fea0003800200 */
.L_x_50:
        /* <DEDUP_REMOVED lines=13> */
.L_x_53:
[----:B------:R-:W-:Y:S05]  /*1940*/  BSYNC.RECONVERGENT B3 ;  /* 0x0000000000037941 */ /* 0x000fea0003800200 */
.L_x_52:
[----:B------:R-:W0:Y:S02]  /*1950*/  LDC.64 R8, c[0x4][0x40] ;  /* 0x01001000ff087b82 */ /* 0x000e240000000a00 */
[----:B0-----:R-:W2:Y:S01]  /*1960*/  LDG.E R3, desc[UR8][R8.64] ;  /* 0x0000000808037981 */ /* 0x001ea2000c1e1900 */
[----:B------:R-:W-:-:S05]  /*1970*/  FADD R10, -R5, R2 ;  /* 0x00000002050a7221 */ /* 0x000fca0000000100 */
[----:B------:R-:W0:Y:S01]  /*1980*/  LDC.64 R12, c[0x4][0x60] ;  /* 0x01001800ff0c7b82 */ /* 0x000e220000000a00 */
[----:B--2---:R-:W-:-:S05]  /*1990*/  FFMA R5, R10, R3, R5 ;  /* 0x000000030a057223 */ /* 0x004fca0000000005 */
[----:B------:R1:W-:Y:S04]  /*19a0*/  STG.E desc[UR8][R20.64+0x8], R5 ;  /* 0x0000080514007986 */ /* 0x0003e8000c101908 */
[----:B------:R-:W2:Y:S01]  /*19b0*/  LDG.E R3, desc[UR8][R8.64] ;  /* 0x0000000808037981 */ /* 0x000ea2000c1e1900 */
[----:B------:R-:W-:-:S04]  /*19c0*/  FADD R10, -R11, R4 ;  /* 0x000000040b0a7221 */ /* 0x000fc80000000100 */
[----:B--2---:R-:W-:-:S05]  /*19d0*/  FFMA R11, R10, R3, R11 ;  /* 0x000000030a0b7223 */ /* 0x004fca000000000b */
[----:B------:R1:W-:Y:S04]  /*19e0*/  STG.E desc[UR8][R20.64+0xc], R11 ;  /* 0x00000c0b14007986 */ /* 0x0003e8000c101908 */
[----:B0-----:R-:W2:Y:S01]  /*19f0*/  LDG.E R15, desc[UR8][R12.64] ;  /* 0x000000080c0f7981 */ /* 0x001ea2000c1e1900 */
[----:B------:R-:W-:Y:S01]  /*1a00*/  FADD R9, R17, -R6 ;  /* 0x8000000611097221 */ /* 0x000fe20000000000 */
[C---:B--2---:R-:W-:Y:S01]  /*1a10*/  FMUL R3, R15.reuse, 0.63661974668502807617 ;  /* 0x3f22f9830f037820 */ /* 0x044fe20000400000 */
[----:B------:R-:W-:-:S05]  /*1a20*/  FSETP.GE.AND P0, PT, |R15|, 105615, PT ;  /* 0x47ce47800f00780b */ /* 0x000fca0003f06200 */
[----:B------:R-:W0:Y:S02]  /*1a30*/  F2I.NTZ R3, R3 ;  /* 0x0000000300037305 */ /* 0x000e240000203100 */
[-C--:B0-----:R-:W-:Y:S02]  /*1a40*/  I2FP.F32.S32 R10, R3.reuse ;  /* 0x00000003000a7245 */ /* 0x081fe40000201400 */
[----:B------:R-:W-:-:S03]  /*1a50*/  MOV R14, R3 ;  /* 0x00000003000e7202 */ /* 0x000fc60000000f00 */
[----:B------:R-:W-:-:S04]  /*1a60*/  FFMA R7, R10, -1.5707962512969970703, R15 ;  /* 0xbfc90fda0a077823 */ /* 0x000fc8000000000f */
[----:B------:R-:W-:-:S04]  /*1a70*/  FFMA R7, R10, -7.5497894158615963534e-08, R7 ;  /* 0xb3a221680a077823 */ /* 0x000fc80000000007 */
[----:B------:R-:W-:Y:S01]  /*1a80*/  FFMA R10, R10, -5.3903029534742383927e-15, R7 ;  /* 0xa7c234c50a0a7823 */ /* 0x000fe20000000007 */
[----:B------:R-:W-:-:S04]  /*1a90*/  FADD R7, R16, -R0 ;  /* 0x8000000010077221 */ /* 0x000fc80000000000 */
[----:B------:R-:W-:Y:S01]  /*1aa0*/  MOV R0, R10 ;  /* 0x0000000a00007202 */ /* 0x000fe20000000f00 */
[----:B-1----:R-:W-:Y:S06]  /*1ab0*/  @!P0 BRA `(.L_x_54) ;  /* 0x0000000000dc8947 */ /* 0x002fec0003800000 */
[----:B------:R-:W-:-:S13]  /*1ac0*/  FSETP.NEU.AND P1, PT, |R15|, +INF , PT ;  /* 0x7f8000000f00780b */ /* 0x000fda0003f2d200 */
[----:B------:R-:W-:Y:S01]  /*1ad0*/  @!P1 FMUL R0, RZ, R15 ;  /* 0x0000000fff009220 */ /* 0x000fe20000400000 */
[----:B------:R-:W-:Y:S01]  /*1ae0*/  @!P1 MOV R3, RZ ;  /* 0x000000ff00039202 */ /* 0x000fe20000000f00 */
[----:B------:R-:W-:Y:S06]  /*1af0*/  @!P1 BRA `(.L_x_54) ;  /* 0x0000000000cc9947 */ /* 0x000fec0003800000 */
[----:B------:R-:W-:Y:S02]  /*1b00*/  IMAD.SHL.U32 R3, R15, 0x100, RZ ;  /* 0x000001000f037824 */ /* 0x000fe400078e00ff */
[----:B------:R-:W-:Y:S01]  /*1b10*/  HFMA2 R8, -RZ, RZ, 0, 0 ;  /* 0x00000000ff087431 */ /* 0x000fe200000001ff */
[----:B------:R-:W-:Y:S01]  /*1b20*/  MOV R25, RZ ;  /* 0x000000ff00197202 */ /* 0x000fe20000000f00 */
[----:B------:R-:W0:Y:S01]  /*1b30*/  LDCU.64 UR6, c[0x4][0x68] ;  /* 0x01000d00ff0677ac */ /* 0x000e220008000a00 */
[----:B------:R-:W-:Y:S02]  /*1b40*/  MOV R0, R1 ;  /* 0x0000000100007202 */ /* 0x000fe40000000f00 */
[----:B------:R-:W-:Y:S01]  /*1b50*/  LOP3.LUT R3, R3, 0x80000000, RZ, 0xfc, !PT ;  /* 0x8000000003037812 */ /* 0x000fe200078efcff */
[----:B------:R-:W-:-:S06]  /*1b60*/  UMOV UR4, URZ ;  /* 0x000000ff00047c82 */ /* 0x000fcc0008000000 */
.L_x_55:
[----:B0-----:R-:W-:Y:S01]  /*1b70*/  MOV R18, UR6 ;  /* 0x0000000600127c02 */ /* 0x001fe20008000f00 */
[----:B------:R-:W-:-:S05]  /*1b80*/  IMAD.U32 R19, RZ, RZ, UR7 ;  /* 0x00000007ff137e24 */ /* 0x000fca000f8e00ff */
[----:B------:R-:W2:Y:S01]  /*1b90*/  LDG.E.CONSTANT R12, desc[UR8][R18.64] ;  /* 0x00000008120c7981 */ /* 0x000ea2000c1e9900 */
[----:B------:R-:W-:Y:S02]  /*1ba0*/  UIADD3 UR6, UP0, UPT, UR6, 0x4, URZ ;  /* 0x0000000406067890 */ /* 0x000fe4000ff1e0ff */
[----:B------:R-:W-:Y:S02]  /*1bb0*/  UIADD3 UR4, UPT, UPT, UR4, 0x1, URZ ;  /* 0x0000000104047890 */ /* 0x000fe4000fffe0ff */
[----:B------:R-:W-:Y:S02]  /*1bc0*/  UIADD3.X UR7, UPT, UPT, URZ, UR7, URZ, UP0, !UPT ;  /* 0x00000007ff077290 */ /* 0x000fe400087fe4ff */
[----:B------:R-:W-:Y:S01]  /*1bd0*/  UISETP.NE.AND UP0, UPT, UR4, 0x6, UPT ;  /* 0x000000060400788c */ /* 0x000fe2000bf05270 */
[----:B--2---:R-:W-:-:S03]  /*1be0*/  IMAD.WIDE.U32 R12, R12, R3, RZ ;  /* 0x000000030c0c7225 */ /* 0x004fc600078e00ff */
[----:B------:R-:W-:-:S04]  /*1bf0*/  IADD3 R23, P1, PT, R12, R8, RZ ;  /* 0x000000080c177210 */ /* 0x000fc80007f3e0ff */
[----:B------:R-:W-:Y:S01]  /*1c00*/  IADD3.X R8, PT, PT, R13, R25, RZ, P1, !PT ;  /* 0x000000190d087210 */ /* 0x000fe20000ffe4ff */
[----:B------:R0:W-:Y:S02]  /*1c10*/  STL [R0], R23 ;  /* 0x0000001700007387 */ /* 0x0001e40000100800 */
[----:B0-----:R-:W-:Y:S01]  /*1c20*/  IADD3 R0, PT, PT, R0, 0x4, RZ ;  /* 0x0000000400007810 */ /* 0x001fe20007ffe0ff */
[----:B------:R-:W-:Y:S06]  /*1c30*/  BRA.U UP0, `(.L_x_55) ;  /* 0xfffffffd00cc7547 */ /* 0x000fec000b83ffff */
[----:B------:R-:W-:Y:S01]  /*1c40*/  SHF.R.U32.HI R12, RZ, 0x17, R15 ;  /* 0x00000017ff0c7819 */ /* 0x000fe2000001160f */
[----:B------:R0:W-:Y:S03]  /*1c50*/  STL [R1+0x18], R8 ;  /* 0x0000180801007387 */ /* 0x0001e60000100800 */
[C---:B------:R-:W-:Y:S02]  /*1c60*/  LOP3.LUT R0, R12.reuse, 0xe0, RZ, 0xc0, !PT ;  /* 0x000000e00c007812 */ /* 0x040fe400078ec0ff */
[----:B------:R-:W-:Y:S02]  /*1c70*/  LOP3.LUT P1, RZ, R12, 0x1f, RZ, 0xc0, !PT ;  /* 0x0000001f0cff7812 */ /* 0x000fe4000782c0ff */
[----:B------:R-:W-:-:S04]  /*1c80*/  IADD3 R0, PT, PT, R0, -0x80, RZ ;  /* 0xffffff8000007810 */ /* 0x000fc80007ffe0ff */
[----:B------:R-:W-:-:S05]  /*1c90*/  SHF.R.U32.HI R0, RZ, 0x5, R0 ;  /* 0x00000005ff007819 */ /* 0x000fca0000011600 */
[----:B------:R-:W-:-:S05]  /*1ca0*/  IMAD R18, R0, -0x4, R1 ;  /* 0xfffffffc00127824 */ /* 0x000fca00078e0201 */
[----:B------:R-:W2:Y:S04]  /*1cb0*/  LDL R3, [R18+0x18] ;  /* 0x0000180012037983 */ /* 0x000ea80000100800 */
[----:B------:R-:W2:Y:S04]  /*1cc0*/  LDL R6, [R18+0x14] ;  /* 0x0000140012067983 */ /* 0x000ea80000100800 */
[----:B------:R-:W3:Y:S01]  /*1cd0*/  @P1 LDL R13, [R18+0x10] ;  /* 0x00001000120d1983 */ /* 0x000ee20000100800 */
[----:B------:R-:W-:Y:S01]  /*1ce0*/  LOP3.LUT R0, R12, 0x1f, RZ, 0xc0, !PT ;  /* 0x0000001f0c007812 */ /* 0x000fe200078ec0ff */
[----:B------:R-:W-:Y:S01]  /*1cf0*/  UMOV UR4, 0x54442d19 ;  /* 0x54442d1900047882 */ /* 0x000fe20000000000 */
[----:B------:R-:W-:-:S02]  /*1d00*/  UMOV UR5, 0x3bf921fb ;  /* 0x3bf921fb00057882 */ /* 0x000fc40000000000 */
[-C--:B--2---:R-:W-:Y:S02]  /*1d10*/  @P1 SHF.L.W.U32.HI R3, R6, R0.reuse, R3 ;  /* 0x0000000006031219 */ /* 0x084fe40000010e03 */
[----:B---3--:R-:W-:Y:S02]  /*1d20*/  @P1 SHF.L.W.U32.HI R6, R13, R0, R6 ;  /* 0x000000000d061219 */ /* 0x008fe40000010e06 */
[----:B------:R-:W-:Y:S02]  /*1d30*/  ISETP.GE.AND P1, PT, R15, RZ, PT ;  /* 0x000000ff0f00720c */ /* 0x000fe40003f26270 */
[C---:B------:R-:W-:Y:S02]  /*1d40*/  SHF.L.W.U32.HI R0, R6.reuse, 0x2, R3 ;  /* 0x0000000206007819 */ /* 0x040fe40000010e03 */
[----:B------:R-:W-:Y:S02]  /*1d50*/  SHF.L.U32 R6, R6, 0x2, RZ ;  /* 0x0000000206067819 */ /* 0x000fe400000006ff */
[----:B------:R-:W-:-:S02]  /*1d60*/  SHF.R.S32.HI R13, RZ, 0x1f, R0 ;  /* 0x0000001fff0d7819 */ /* 0x000fc40000011400 */
[----:B------:R-:W-:Y:S02]  /*1d70*/  SHF.R.U32.HI R3, RZ, 0x1e, R3 ;  /* 0x0000001eff037819 */ /* 0x000fe40000011603 */
[C---:B------:R-:W-:Y:S02]  /*1d80*/  LOP3.LUT R12, R13.reuse, R6, RZ, 0x3c, !PT ;  /* 0x000000060d0c7212 */ /* 0x040fe400078e3cff */
[----:B------:R-:W-:Y:S02]  /*1d90*/  LOP3.LUT R13, R13, R0, RZ, 0x3c, !PT ;  /* 0x000000000d0d7212 */ /* 0x000fe400078e3cff */
[C---:B------:R-:W-:Y:S02]  /*1da0*/  LEA.HI R3, R0.reuse, R3, RZ, 0x1 ;  /* 0x0000000300037211 */ /* 0x040fe400078f08ff */
[----:B------:R-:W-:Y:S02]  /*1db0*/  LOP3.LUT R6, R0, R15, RZ, 0x3c, !PT ;  /* 0x0000000f00067212 */ /* 0x000fe400078e3cff */
[----:B------:R-:W1:Y:S01]  /*1dc0*/  I2F.F64.S64 R12, R12 ;  /* 0x0000000c000c7312 */ /* 0x000e620000301c00 */
[----:B------:R-:W-:Y:S01]  /*1dd0*/  IMAD.MOV R0, RZ, RZ, -R3 ;  /* 0x000000ffff007224 */ /* 0x000fe200078e0a03 */
[----:B------:R-:W-:-:S04]  /*1de0*/  ISETP.GE.AND P2, PT, R6, RZ, PT ;  /* 0x000000ff0600720c */ /* 0x000fc80003f46270 */
[----:B------:R-:W-:Y:S01]  /*1df0*/  @!P1 MOV R3, R0 ;  /* 0x0000000000039202 */ /* 0x000fe20000000f00 */
[----:B-1----:R-:W-:-:S10]  /*1e00*/  DMUL R18, R12, UR4 ;  /* 0x000000040c127c28 */ /* 0x002fd40008000000 */
[----:B------:R-:W1:Y:S02]  /*1e10*/  F2F.F32.F64 R18, R18 ;  /* 0x0000001200127310 */ /* 0x000e640000301000 */
[----:B01----:R-:W-:-:S07]  /*1e20*/  FSEL R0, -R18, R18, !P2 ;  /* 0x0000001212007208 */ /* 0x003fce0005000100 */
.L_x_54:
[----:B------:R-:W-:Y:S01]  /*1e30*/  MOV R18, 0x37cbac00 ;  /* 0x37cbac0000127802 */ /* 0x000fe20000000f00 */
[----:B------:R-:W-:Y:S01]  /*1e40*/  FMUL R13, R0, R0 ;  /* 0x00000000000d7220 */ /* 0x000fe20000400000 */
[C---:B------:R-:W-:Y:S02]  /*1e50*/  LOP3.LUT R8, R3.reuse, 0x1, RZ, 0xc0, !PT ;  /* 0x0000000103087812 */ /* 0x040fe400078ec0ff */
[----:B------:R-:W-:Y:S01]  /*1e60*/  IADD3 R12, PT, PT, R3, 0x1, RZ ;  /* 0x00000001030c7810 */ /* 0x000fe20007ffe0ff */
[----:B------:R-:W-:Y:S01]  /*1e70*/  FFMA R6, R13, R18, -0.0013887860113754868507 ;  /* 0xbab607ed0d067423 */ /* 0x000fe20000000012 */
[----:B------:R-:W-:Y:S01]  /*1e80*/  ISETP.NE.U32.AND P1, PT, R8, 0x1, PT ;  /* 0x000000010800780c */ /* 0x000fe20003f25070 */
[----:B------:R-:W-:Y:S01]  /*1e90*/  IMAD.MOV.U32 R3, RZ, RZ, 0x3e2aaaa8 ;  /* 0x3e2aaaa8ff037424 */ /* 0x000fe200078e00ff */
[----:B------:R-:W-:Y:S02]  /*1ea0*/  MOV R8, 0x3c0885e4 ;  /* 0x3c0885e400087802 */ /* 0x000fe40000000f00 */
[----:B------:R-:W-:-:S02]  /*1eb0*/  FSEL R6, R6, -0.00019574658654164522886, P1 ;  /* 0xb94d415306067808 */ /* 0x000fc40000800000 */
[----:B------:R-:W-:Y:S02]  /*1ec0*/  FSEL R8, R8, 0.041666727513074874878, !P1 ;  /* 0x3d2aaabb08087808 */ /* 0x000fe40004800000 */
[----:B------:R-:W-:Y:S02]  /*1ed0*/  LOP3.LUT P2, RZ, R12, 0x2, RZ, 0xc0, !PT ;  /* 0x000000020cff7812 */ /* 0x000fe4000784c0ff */
[----:B------:R-:W-:Y:S01]  /*1ee0*/  FSEL R0, R0, 1, !P1 ;  /* 0x3f80000000007808 */ /* 0x000fe20004800000 */
[----:B------:R-:W-:Y:S01]  /*1ef0*/  FFMA R6, R13, R6, R8 ;  /* 0x000000060d067223 */ /* 0x000fe20000000008 */
[----:B------:R-:W-:-:S03]  /*1f00*/  FSEL R3, -R3, -0.4999999701976776123, !P1 ;  /* 0xbeffffff03037808 */ /* 0x000fc60004800100 */
[C---:B------:R-:W-:Y:S02]  /*1f10*/  FFMA R19, R13.reuse, R0, RZ ;  /* 0x000000000d137223 */ /* 0x040fe400000000ff */
[----:B------:R-:W-:-:S04]  /*1f20*/  FFMA R3, R13, R6, R3 ;  /* 0x000000060d037223 */ /* 0x000fc80000000003 */
[----:B------:R-:W-:-:S04]  /*1f30*/  FFMA R19, R19, R3, R0 ;  /* 0x0000000313137223 */ /* 0x000fc80000000000 */
[----:B------:R-:W-:Y:S01]  /*1f40*/  @P2 FADD R19, RZ, -R19 ;  /* 0x80000013ff132221 */ /* 0x000fe20000000000 */
[----:B------:R-:W-:Y:S06]  /*1f50*/  @!P0 BRA `(.L_x_56) ;  /* 0x0000000000dc8947 */ /* 0x000fec0003800000 */
[----:B------:R-:W-:-:S13]  /*1f60*/  FSETP.NEU.AND P0, PT, |R15|, +INF , PT ;  /* 0x7f8000000f00780b */ /* 0x000fda0003f0d200 */
[----:B------:R-:W-:Y:S01]  /*1f70*/  @!P0 FMUL R10, RZ, R15 ;  /* 0x0000000fff0a8220 */ /* 0x000fe20000400000 */
[----:B------:R-:W-:Y:S01]  /*1f80*/  @!P0 MOV R14, RZ ;  /* 0x000000ff000e8202 */ /* 0x000fe20000000f00 */
[----:B------:R-:W-:Y:S06]  /*1f90*/  @!P0 BRA `(.L_x_56) ;  /* 0x0000000000cc8947 */ /* 0x000fec0003800000 */
[----:B------:R-:W-:Y:S01]  /*1fa0*/  SHF.L.U32 R3, R15, 0x8, RZ ;  /* 0x000000080f037819 */ /* 0x000fe200000006ff */
[----:B------:R-:W-:Y:S01]  /*1fb0*/  HFMA2 R10, -RZ, RZ, 0, 0 ;  /* 0x00000000ff0a7431 */ /* 0x000fe200000001ff */
[----:B------:R-:W-:Y:S01]  /*1fc0*/  MOV R25, RZ ;  /* 0x000000ff00197202 */ /* 0x000fe20000000f00 */
[----:B------:R-:W-:Y:S01]  /*1fd0*/  IMAD.MOV.U32 R0, RZ, RZ, R1 ;  /* 0x000000ffff007224 */ /* 0x000fe200078e0001 */
[----:B------:R-:W-:Y:S01]  /*1fe0*/  LOP3.LUT R27, R3, 0x80000000, RZ, 0xfc, !PT ;  /* 0x80000000031b7812 */ /* 0x000fe200078efcff */
[----:B------:R-:W0:Y:S01]  /*1ff0*/  LDCU.64 UR6, c[0x4][0x68] ;  /* 0x01000d00ff0677ac */ /* 0x000e220008000a00 */
[----:B------:R-:W-:-:S05]  /*2000*/  UMOV UR4, URZ ;  /* 0x000000ff00047c82 */ /* 0x000fca0008000000 */
.L_x_57:
[----:B0-----:R-:W-:Y:S02]  /*2010*/  MOV R22, UR6 ;  /* 0x0000000600167c02 */ /* 0x001fe40008000f00 */
[----:B------:R-:W-:-:S05]  /*2020*/  MOV R23, UR7 ;  /* 0x0000000700177c02 */ /* 0x000fca0008000f00 */
        /* <DEDUP_REMOVED lines=14> */
[----:B------:R-:W-:-:S03]  /*2110*/  LOP3.LUT P0, RZ, R8, 0x1f, RZ, 0xc0, !PT ;  /* 0x0000001f08ff7812 */ /* 0x000fc6000780c0ff */
[----:B------:R-:W-:-:S05]  /*2120*/  VIADD R0, R0, 0xffffff80 ;  /* 0xffffff8000007836 */ /* 0x000fca0000000000 */
[----:B------:R-:W-:-:S05]  /*2130*/  SHF.R.U32.HI R0, RZ, 0x5, R0 ;  /* 0x00000005ff007819 */ /* 0x000fca0000011600 */
[----:B------:R-:W-:-:S05]  /*2140*/  IMAD R14, R0, -0x4, R1 ;  /* 0xfffffffc000e7824 */ /* 0x000fca00078e0201 */
[----:B------:R-:W2:Y:S04]  /*2150*/  LDL R0, [R14+0x18] ;  /* 0x000018000e007983 */ /* 0x000ea80000100800 */
[----:B------:R-:W2:Y:S04]  /*2160*/  LDL R3, [R14+0x14] ;  /* 0x000014000e037983 */ /* 0x000ea80000100800 */
[----:B------:R-:W3:Y:S01]  /*2170*/  @P0 LDL R6, [R14+0x10] ;  /* 0x000010000e060983 */ /* 0x000ee20000100800 */
[----:B------:R-:W-:Y:S01]  /*2180*/  LOP3.LUT R8, R8, 0x1f, RZ, 0xc0, !PT ;  /* 0x0000001f08087812 */ /* 0x000fe200078ec0ff */
[----:B------:R-:W-:Y:S01]  /*2190*/  UMOV UR4, 0x54442d19 ;  /* 0x54442d1900047882 */ /* 0x000fe20000000000 */
[----:B------:R-:W-:Y:S01]  /*21a0*/  UMOV UR5, 0x3bf921fb ;  /* 0x3bf921fb00057882 */ /* 0x000fe20000000000 */
[----:B------:R-:W-:-:S02]  /*21b0*/  ISETP.GE.AND P1, PT, R15, RZ, PT ;  /* 0x000000ff0f00720c */ /* 0x000fc40003f26270 */
[-C--:B--2---:R-:W-:Y:S02]  /*21c0*/  @P0 SHF.L.W.U32.HI R0, R3, R8.reuse, R0 ;  /* 0x0000000803000219 */ /* 0x084fe40000010e00 */
[----:B---3--:R-:W-:-:S04]  /*21d0*/  @P0 SHF.L.W.U32.HI R3, R6, R8, R3 ;  /* 0x0000000806030219 */ /* 0x008fc80000010e03 */
[C---:B------:R-:W-:Y:S02]  /*21e0*/  SHF.L.W.U32.HI R6, R3.reuse, 0x2, R0 ;  /* 0x0000000203067819 */ /* 0x040fe40000010e00 */
[----:B------:R-:W-:Y:S02]  /*21f0*/  SHF.L.U32 R3, R3, 0x2, RZ ;  /* 0x0000000203037819 */ /* 0x000fe400000006ff */
[----:B------:R-:W-:Y:S02]  /*2200*/  SHF.R.S32.HI R8, RZ, 0x1f, R6 ;  /* 0x0000001fff087819 */ /* 0x000fe40000011406 */
[----:B------:R-:W-:Y:S02]  /*2210*/  LOP3.LUT R15, R6, R15, RZ, 0x3c, !PT ;  /* 0x0000000f060f7212 */ /* 0x000fe400078e3cff */
[C---:B------:R-:W-:Y:S02]  /*2220*/  LOP3.LUT R12, R8.reuse, R3, RZ, 0x3c, !PT ;  /* 0x00000003080c7212 */ /* 0x040fe400078e3cff */
[----:B------:R-:W-:-:S02]  /*2230*/  LOP3.LUT R13, R8, R6, RZ, 0x3c, !PT ;  /* 0x00000006080d7212 */ /* 0x000fc400078e3cff */
[----:B------:R-:W-:Y:S02]  /*2240*/  SHF.R.U32.HI R3, RZ, 0x1e, R0 ;  /* 0x0000001eff037819 */ /* 0x000fe40000011600 */
[----:B------:R-:W-:Y:S02]  /*2250*/  ISETP.GE.AND P0, PT, R15, RZ, PT ;  /* 0x000000ff0f00720c */ /* 0x000fe40003f06270 */
[----:B------:R-:W1:Y:S01]  /*2260*/  I2F.F64.S64 R12, R12 ;  /* 0x0000000c000c7312 */ /* 0x000e620000301c00 */
[----:B------:R-:W-:-:S04]  /*2270*/  LEA.HI R14, R6, R3, RZ, 0x1 ;  /* 0x00000003060e7211 */ /* 0x000fc800078f08ff */
[----:B------:R-:W-:-:S04]  /*2280*/  IADD3 R0, PT, PT, -R14, RZ, RZ ;  /* 0x000000ff0e007210 */ /* 0x000fc80007ffe1ff */
[----:B------:R-:W-:Y:S01]  /*2290*/  @!P1 MOV R14, R0 ;  /* 0x00000000000e9202 */ /* 0x000fe20000000f00 */
[----:B-1----:R-:W-:-:S10]  /*22a0*/  DMUL R22, R12, UR4 ;  /* 0x000000040c167c28 */ /* 0x002fd40008000000 */
[----:B------:R-:W0:Y:S02]  /*22b0*/  F2F.F32.F64 R22, R22 ;  /* 0x0000001600167310 */ /* 0x000e240000301000 */
[----:B0-----:R-:W-:-:S07]  /*22c0*/  FSEL R10, -R22, R22, !P0 ;  /* 0x00000016160a7208 */ /* 0x001fce0004000100 */
.L_x_56:
[----:B------:R-:W-:Y:S01]  /*22d0*/  FMUL R3, R10, R10 ;  /* 0x0000000a0a037220 */ /* 0x000fe20000400000 */
[----:B------:R-:W-:Y:S01]  /*22e0*/  LOP3.LUT R0, R14, 0x1, RZ, 0xc0, !PT ;  /* 0x000000010e007812 */ /* 0x000fe200078ec0ff */
[----:B------:R-:W-:Y:S02]  /*22f0*/  IMAD.MOV.U32 R6, RZ, RZ, 0x3effffff ;  /* 0x3effffffff067424 */ /* 0x000fe400078e00ff */
[----:B------:R-:W-:Y:S01]  /*2300*/  FMUL R8, R7, R2 ;  /* 0x0000000207087220 */ /* 0x000fe20000400000 */
[----:B------:R-:W-:Y:S01]  /*2310*/  FFMA R18, R3, R18, -0.0013887860113754868507 ;  /* 0xbab607ed03127423 */ /* 0x000fe20000000012 */
[----:B------:R-:W-:Y:S01]  /*2320*/  ISETP.NE.U32.AND P0, PT, R0, 0x1, PT ;  /* 0x000000010000780c */ /* 0x000fe20003f05070 */
[----:B------:R-:W-:Y:S01]  /*2330*/  FMUL R13, R9, R4 ;  /* 0x00000004090d7220 */ /* 0x000fe20000400000 */
[----:B------:R-:W-:Y:S01]  /*2340*/  MOV R0, 0x3d2aaabb ;  /* 0x3d2aaabb00007802 */ /* 0x000fe20000000f00 */
[----:B------:R-:W-:Y:S01]  /*2350*/  BSSY.RECONVERGENT B3, `(.L_x_58) ;  /* 0x000002c000037945 */ /* 0x000fe20003800200 */
[----:B------:R-:W-:-:S02]  /*2360*/  FSEL R18, R18, -0.00019574658654164522886, !P0 ;  /* 0xb94d415312127808 */ /* 0x000fc40004000000 */
[----:B------:R-:W-:Y:S02]  /*2370*/  FSEL R0, R0, 0.0083327032625675201416, !P0 ;  /* 0x3c0885e400007808 */ /* 0x000fe40004000000 */
[----:B------:R-:W-:Y:S02]  /*2380*/  FSEL R6, -R6, -0.16666662693023681641, !P0 ;  /* 0xbe2aaaa806067808 */ /* 0x000fe40004000100 */
[----:B------:R-:W-:Y:S01]  /*2390*/  LOP3.LUT P1, RZ, R14, 0x2, RZ, 0xc0, !PT ;  /* 0x000000020eff7812 */ /* 0x000fe2000782c0ff */
[C---:B------:R-:W-:Y:S01]  /*23a0*/  FFMA R18, R3.reuse, R18, R0 ;  /* 0x0000001203127223 */ /* 0x040fe20000000000 */
[----:B------:R-:W-:Y:S02]  /*23b0*/  FSEL R0, R10, 1, P0 ;  /* 0x3f8000000a007808 */ /* 0x000fe40000000000 */
[----:B------:R-:W-:Y:S01]  /*23c0*/  FSETP.GT.AND P0, PT, R8, R13, PT ;  /* 0x0000000d0800720b */ /* 0x000fe20003f04000 */
[----:B------:R-:W-:Y:S01]  /*23d0*/  FFMA R6, R3, R18, R6 ;  /* 0x0000001203067223 */ /* 0x000fe20000000006 */
[----:B------:R-:W-:Y:S01]  /*23e0*/  FMUL R8, R7, R4 ;  /* 0x0000000407087220 */ /* 0x000fe20000400000 */
[----:B------:R-:W-:-:S03]  /*23f0*/  FFMA R3, R3, R0, RZ ;  /* 0x0000000003037223 */ /* 0x000fc600000000ff */
[----:B------:R-:W-:Y:S01]  /*2400*/  FFMA R8, R9, R2, R8 ;  /* 0x0000000209087223 */ /* 0x000fe20000000008 */
[----:B------:R-:W-:-:S04]  /*2410*/  FFMA R3, R3, R6, R0 ;  /* 0x0000000603037223 */ /* 0x000fc80000000000 */
[----:B------:R-:W-:Y:S01]  /*2420*/  @P1 FADD R3, RZ, -R3 ;  /* 0x80000003ff031221 */ /* 0x000fe20000000000 */
[----:B------:R-:W-:Y:S01]  /*2430*/  FSETP.GEU.AND P1, PT, R8, RZ, PT ;  /* 0x000000ff0800720b */ /* 0x000fe20003f2e000 */
[-C--:B------:R-:W-:Y:S02]  /*2440*/  @P0 FMUL R6, R19, R4.reuse ;  /* 0x0000000413060220 */ /* 0x080fe40000400000 */
[C---:B------:R-:W-:Y:S02]  /*2450*/  FMUL R0, R3.reuse, R4 ;  /* 0x0000000403007220 */ /* 0x040fe40000400000 */
[CC--:B------:R-:W-:Y:S01]  /*2460*/  @P0 FFMA R6, R3.reuse, R2.reuse, -R6 ;  /* 0x0000000203060223 */ /* 0x0c0fe20000000806 */
[-C--:B------:R-:W-:Y:S01]  /*2470*/  @!P0 FMUL R3, R3, R2.reuse ;  /* 0x0000000203038220 */ /* 0x080fe20000400000 */
[CCC-:B------:R-:W-:Y:S01]  /*2480*/  @P0 FFMA R8, R19.reuse, R2.reuse, -R0.reuse ;  /* 0x0000000213080223 */ /* 0x1c0fe20000000800 */
[C---:B------:R-:W-:Y:S01]  /*2490*/  @!P0 FFMA R8, R19.reuse, R2, R0 ;  /* 0x0000000213088223 */ /* 0x040fe20000000000 */
[----:B------:R-:W-:Y:S01]  /*24a0*/  MOV R0, RZ ;  /* 0x000000ff00007202 */ /* 0x000fe20000000f00 */
[----:B------:R-:W-:Y:S01]  /*24b0*/  @!P0 FFMA R6, R19, R4, -R3 ;  /* 0x0000000413068223 */ /* 0x000fe20000000803 */
[----:B------:R-:W-:-:S02]  /*24c0*/  MOV R4, RZ ;  /* 0x000000ff00047202 */ /* 0x000fc40000000f00 */
[----:B------:R-:W-:Y:S05]  /*24d0*/  @P1 BRA `(.L_x_59) ;  /* 0x00000000004c1947 */ /* 0x000fea0003800000 */
[-C--:B------:R-:W-:Y:S01]  /*24e0*/  FMUL R3, R6, R6.reuse ;  /* 0x0000000606037220 */ /* 0x080fe20000400000 */
[----:B------:R-:W-:Y:S01]  /*24f0*/  FMUL R0, R7, R6 ;  /* 0x0000000607007220 */ /* 0x000fe20000400000 */
[----:B------:R-:W-:Y:S02]  /*2500*/  BSSY.RECONVERGENT B4, `(.L_x_60) ;  /* 0x000000e000047945 */ /* 0x000fe40003800200 */
[-C--:B------:R-:W-:Y:S01]  /*2510*/  FFMA R28, R8, R8.reuse, R3 ;  /* 0x00000008081c7223 */ /* 0x080fe20000000003 */
[----:B------:R-:W-:-:S03]  /*2520*/  FFMA R29, R9, R8, R0 ;  /* 0x00000008091d7223 */ /* 0x000fc60000000000 */
[----:B------:R-:W0:Y:S08]  /*2530*/  MUFU.RCP R2, R28 ;  /* 0x0000001c00027308 */ /* 0x000e300000001000 */
[----:B------:R-:W1:Y:S01]  /*2540*/  FCHK P0, R29, R28 ;  /* 0x0000001c1d007302 */ /* 0x000e620000000000 */
[----:B0-----:R-:W-:-:S04]  /*2550*/  FFMA R3, -R28, R2, 1 ;  /* 0x3f8000001c037423 */ /* 0x001fc80000000102 */
[----:B------:R-:W-:-:S04]  /*2560*/  FFMA R2, R2, R3, R2 ;  /* 0x0000000302027223 */ /* 0x000fc80000000002 */
[----:B------:R-:W-:-:S04]  /*2570*/  FFMA R3, R29, R2, RZ ;  /* 0x000000021d037223 */ /* 0x000fc800000000ff */
[----:B------:R-:W-:-:S04]  /*2580*/  FFMA R0, -R28, R3, R29 ;  /* 0x000000031c007223 */ /* 0x000fc8000000011d */
[----:B------:R-:W-:Y:S01]  /*2590*/  FFMA R2, R2, R0, R3 ;  /* 0x0000000002027223 */ /* 0x000fe20000000003 */
[----:B-1----:R-:W-:Y:S06]  /*25a0*/  @!P0 BRA `(.L_x_61) ;  /* 0x00000000000c8947 */ /* 0x002fec0003800000 */
[----:B------:R-:W-:-:S07]  /*25b0*/  MOV R24, 0x25d0 ;  /* 0x000025d000187802 */ /* 0x000fce0000000f00 */
[----:B------:R-:W-:Y:S05]  /*25c0*/  CALL.REL.NOINC `($__internal_1_$__cuda_sm3x_div_rn_noftz_f32_slowpath) ;  /* 0x0000000800bc7944 */ /* 0x000fea0003c00000 */
[----:B------:R-:W-:-:S07]  /*25d0*/  MOV R2, R0 ;  /* 0x0000000000027202 */ /* 0x000fce0000000f00 */
.L_x_61:
[----:B------:R-:W-:Y:S05]  /*25e0*/  BSYNC.RECONVERGENT B4 ;  /* 0x0000000000047941 */ /* 0x000fea0003800200 */
.L_x_60:
[C---:B------:R-:W-:Y:S01]  /*25f0*/  FFMA R0, R2.reuse, R8, -R9 ;  /* 0x0000000802007223 */ /* 0x040fe20000000809 */
[----:B------:R-:W-:-:S07]  /*2600*/  FFMA R4, R2, R6, -R7 ;  /* 0x0000000602047223 */ /* 0x000fce0000000807 */
.L_x_59:
[----:B------:R-:W-:Y:S05]  /*2610*/  BSYNC.RECONVERGENT B3 ;  /* 0x0000000000037941 */ /* 0x000fea0003800200 */
.L_x_58:
[----:B------:R-:W0:Y:S02]  /*2620*/  LDC.64 R2, c[0x4][0x48] ;  /* 0x01001200ff027b82 */ /* 0x000e240000000a00 */
[----:B0-----:R-:W2:Y:S02]  /*2630*/  LDG.E R6, desc[UR8][R2.64] ;  /* 0x0000000802067981 */ /* 0x001ea4000c1e1900 */
[----:B--2---:R-:W-:-:S05]  /*2640*/  FFMA R5, R6, R0, R5 ;  /* 0x0000000006057223 */ /* 0x004fca0000000005 */
[----:B------:R1:W-:Y:S04]  /*2650*/  STG.E desc[UR8][R20.64+0x8], R5 ;  /* 0x0000080514007986 */ /* 0x0003e8000c101908 */
[----:B------:R-:W2:Y:S02]  /*2660*/  LDG.E R0, desc[UR8][R2.64] ;  /* 0x0000000802007981 */ /* 0x000ea4000c1e1900 */
[----:B--2---:R-:W-:-:S05]  /*2670*/  FFMA R11, R0, R4, R11 ;  /* 0x00000004000b7223 */ /* 0x004fca000000000b */
[----:B------:R1:W-:Y:S02]  /*2680*/  STG.E desc[UR8][R20.64+0xc], R11 ;  /* 0x00000c0b14007986 */ /* 0x0003e4000c101908 */
.L_x_45:
[----:B------:R-:W-:Y:S05]  /*2690*/  BSYNC.RECONVERGENT B2 ;  /* 0x0000000000027941 */ /* 0x000fea0003800200 */
.L_x_44:
[----:B------:R-:W2:Y:S02]  /*26a0*/  LDC.64 R2, c[0x4][RZ] ;  /* 0x01000000ff027b82 */ /* 0x000ea40000000a00 */
[----:B--2---:R-:W2:Y:S01]  /*26b0*/  LDG.E R2, desc[UR8][R2.64] ;  /* 0x0000000802027981 */ /* 0x004ea2000c1e1900 */
[----:B------:R-:W-:Y:S01]  /*26c0*/  BSSY.RECONVERGENT B0, `(.L_x_62) ;  /* 0x0000011000007945 */ /* 0x000fe20003800200 */
[----:B--2---:R-:W-:-:S04]  /*26d0*/  I2FP.F32.S32 R0, R2 ;  /* 0x0000000200007245 */ /* 0x004fc80000201400 */
[----:B------:R-:W-:-:S13]  /*26e0*/  FSETP.GEU.AND P0, PT, R17, R0, PT ;  /* 0x000000001100720b */ /* 0x000fda0003f0e000 */
[----:B------:R-:W-:Y:S05]  /*26f0*/  @P0 BRA `(.L_x_63) ;  /* 0x0000000000140947 */ /* 0x000fea0003800000 */
[----:B------:R-:W2:Y:S02]  /*2700*/  LDC.64 R2, c[0x4][0x20] ;  /* 0x01000800ff027b82 */ /* 0x000ea40000000a00 */
[----:B--2---:R-:W0:Y:S02]  /*2710*/  LDG.E R2, desc[UR8][R2.64] ;  /* 0x0000000802027981 */ /* 0x004e24000c1e1900 */
[----:B01----:R-:W-:-:S05]  /*2720*/  FADD R5, R5, R2 ;  /* 0x0000000205057221 */ /* 0x003fca0000000000 */
[----:B------:R0:W-:Y:S01]  /*2730*/  STG.E desc[UR8][R20.64+0x8], R5 ;  /* 0x0000080514007986 */ /* 0x0001e2000c101908 */
[----:B------:R-:W-:Y:S05]  /*2740*/  BRA `(.L_x_64) ;  /* 0x0000000000207947 */ /* 0x000fea0003800000 */
.L_x_63:
[----:B------:R-:W2:Y:S02]  /*2750*/  LDC.64 R2, c[0x4][0x8] ;  /* 0x01000200ff027b82 */ /* 0x000ea40000000a00 */
[----:B--2---:R-:W2:Y:S02]  /*2760*/  LDG.E R2, desc[UR8][R2.64] ;  /* 0x0000000802027981 */ /* 0x004ea4000c1e1900 */
[----:B--2---:R-:W-:-:S04]  /*2770*/  I2FP.F32.S32 R0, R2 ;  /* 0x0000000200007245 */ /* 0x004fc80000201400 */
[----:B------:R-:W-:-:S13]  /*2780*/  FSETP.GT.AND P0, PT, R17, R0, PT ;  /* 0x000000001100720b */ /* 0x000fda0003f04000 */
[----:B------:R-:W2:Y:S02]  /*2790*/  @P0 LDC.64 R6, c[0x4][0x20] ;  /* 0x01000800ff060b82 */ /* 0x000ea40000000a00 */
[----:B--2---:R-:W0:Y:S02]  /*27a0*/  @P0 LDG.E R6, desc[UR8][R6.64] ;  /* 0x0000000806060981 */ /* 0x004e24000c1e1900 */
[----:B01----:R-:W-:-:S05]  /*27b0*/  @P0 FADD R5, R5, -R6 ;  /* 0x8000000605050221 */ /* 0x003fca0000000000 */
[----:B------:R1:W-:Y:S02]  /*27c0*/  @P0 STG.E desc[UR8][R20.64+0x8], R5 ;  /* 0x0000080514000986 */ /* 0x0003e4000c101908 */
.L_x_64:
[----:B------:R-:W-:Y:S05]  /*27d0*/  BSYNC.RECONVERGENT B0 ;  /* 0x0000000000007941 */ /* 0x000fea0003800200 */
.L_x_62:
[----:B------:R-:W2:Y:S02]  /*27e0*/  LDC.64 R2, c[0x4][0x10] ;  /* 0x01000400ff027b82 */ /* 0x000ea40000000a00 */
[----:B--2---:R-:W2:Y:S01]  /*27f0*/  LDG.E R2, desc[UR8][R2.64] ;  /* 0x0000000802027981 */ /* 0x004ea2000c1e1900 */
[----:B------:R-:W-:Y:S01]  /*2800*/  BSSY.RECONVERGENT B0, `(.L_x_65) ;  /* 0x0000012000007945 */ /* 0x000fe20003800200 */
[----:B--2---:R-:W-:-:S04]  /*2810*/  I2FP.F32.S32 R7, R2 ;  /* 0x0000000200077245 */ /* 0x004fc80000201400 */
[----:B------:R-:W-:-:S13]  /*2820*/  FSETP.GEU.AND P0, PT, R16, R7, PT ;  /* 0x000000071000720b */ /* 0x000fda0003f0e000 */
[----:B------:R-:W-:Y:S05]  /*2830*/  @P0 BRA `(.L_x_66) ;  /* 0x0000000000140947 */ /* 0x000fea0003800000 */
[----:B------:R-:W2:Y:S02]  /*2840*/  LDC.64 R2, c[0x4][0x20] ;  /* 0x01000800ff027b82 */ /* 0x000ea40000000a00 */
[----:B--2---:R-:W2:Y:S02]  /*2850*/  LDG.E R2, desc[UR8][R2.64] ;  /* 0x0000000802027981 */ /* 0x004ea4000c1e1900 */
[----:B--2---:R-:W-:-:S05]  /*2860*/  FADD R11, R11, R2 ;  /* 0x000000020b0b7221 */ /* 0x004fca0000000000 */
[----:B------:R2:W-:Y:S01]  /*2870*/  STG.E desc[UR8][R20.64+0xc], R11 ;  /* 0x00000c0b14007986 */ /* 0x0005e2000c101908 */
[----:B------:R-:W-:Y:S05]  /*2880*/  BRA `(.L_x_67) ;  /* 0x0000000000247947 */ /* 0x000fea0003800000 */
.L_x_66:
[----:B------:R-:W2:Y:S02]  /*2890*/  LDC.64 R2, c[0x4][0x18] ;  /* 0x01000600ff027b82 */ /* 0x000ea40000000a00 */
[----:B--2---:R-:W2:Y:S02]  /*28a0*/  LDG.E R2, desc[UR8][R2.64] ;  /* 0x0000000802027981 */ /* 0x004ea4000c1e1900 */
[----:B--2---:R-:W-:-:S04]  /*28b0*/  I2FP.F32.S32 R7, R2 ;  /* 0x0000000200077245 */ /* 0x004fc80000201400 */
[----:B------:R-:W-:-:S13]  /*28c0*/  FSETP.GT.AND P0, PT, R16, R7, PT ;  /* 0x000000071000720b */ /* 0x000fda0003f04000 */
[----:B------:R-:W-:Y:S05]  /*28d0*/  @!P0 BRA `(.L_x_67) ;  /* 0x0000000000108947 */ /* 0x000fea0003800000 */
[----:B------:R-:W2:Y:S02]  /*28e0*/  LDC.64 R2, c[0x4][0x20] ;  /* 0x01000800ff027b82 */ /* 0x000ea40000000a00 */
[----:B--2---:R-:W2:Y:S02]  /*28f0*/  LDG.E R2, desc[UR8][R2.64] ;  /* 0x0000000802027981 */ /* 0x004ea4000c1e1900 */
[----:B--2---:R-:W-:-:S05]  /*2900*/  FADD R11, R11, -R2 ;  /* 0x800000020b0b7221 */ /* 0x004fca0000000000 */
[----:B------:R3:W-:Y:S02]  /*2910*/  STG.E desc[UR8][R20.64+0xc], R11 ;  /* 0x00000c0b14007986 */ /* 0x0007e4000c101908 */
.L_x_67:
[----:B------:R-:W-:Y:S05]  /*2920*/  BSYNC.RECONVERGENT B0 ;  /* 0x0000000000007941 */ /* 0x000fea0003800200 */
.L_x_65:
[----:B------:R-:W-:Y:S01]  /*2930*/  FMUL R0, R11, R11 ;  /* 0x0000000b0b007220 */ /* 0x000fe20000400000 */
[----:B------:R-:W-:Y:S03]  /*2940*/  BSSY.RECONVERGENT B0, `(.L_x_68) ;  /* 0x000000e000007945 */ /* 0x000fe60003800200 */
[----:B------:R-:W-:-:S04]  /*2950*/  FFMA R3, R5, R5, R0 ;  /* 0x0000000505037223 */ /* 0x000fc80000000000 */
[----:B------:R4:W0:Y:S01]  /*2960*/  MUFU.RSQ R0, R3 ;  /* 0x0000000300007308 */ /* 0x0008220000001400 */
[----:B------:R-:W-:-:S04]  /*2970*/  IADD3 R2, PT, PT, R3, -0xd000000, RZ ;  /* 0xf300000003027810 */ /* 0x000fc80007ffe0ff */
[----:B------:R-:W-:-:S13]  /*2980*/  ISETP.GT.U32.AND P0, PT, R2, 0x727fffff, PT ;  /* 0x727fffff0200780c */ /* 0x000fda0003f04070 */
[----:B0---4-:R-:W-:Y:S05]  /*2990*/  @!P0 BRA `(.L_x_69) ;  /* 0x0000000000108947 */ /* 0x011fea0003800000 */
[----:B------:R-:W-:-:S07]  /*29a0*/  MOV R9, 0x29c0 ;  /* 0x000029c000097802 */ /* 0x000fce0000000f00 */
[----:B-123--:R-:W-:Y:S05]  /*29b0*/  CALL.REL.NOINC `($__internal_0_$__cuda_sm20_sqrt_rn_f32_slowpath) ;  /* 0x0000000400607944 */ /* 0x00efea0003c00000 */
[----:B------:R-:W-:Y:S01]  /*29c0*/  IMAD.MOV.U32 R2, RZ, RZ, R0 ;  /* 0x000000ffff027224 */ /* 0x000fe200078e0000 */
[----:B------:R-:W-:Y:S06]  /*29d0*/  BRA `(.L_x_70) ;  /* 0x0000000000107947 */ /* 0x000fec0003800000 */
.L_x_69:
[----:B------:R-:W-:Y:S01]  /*29e0*/  FMUL.FTZ R2, R3, R0 ;  /* 0x0000000003027220 */ /* 0x000fe20000410000 */
[----:B------:R-:W-:-:S03]  /*29f0*/  FMUL.FTZ R0, R0, 0.5 ;  /* 0x3f00000000007820 */ /* 0x000fc60000410000 */
[----:B------:R-:W-:-:S04]  /*2a00*/  FFMA R3, -R2, R2, R3 ;  /* 0x0000000202037223 */ /* 0x000fc80000000103 */
[----:B------:R-:W-:-:S07]  /*2a10*/  FFMA R2, R3, R0, R2 ;  /* 0x0000000003027223 */ /* 0x000fce0000000002 */
.L_x_70:
[----:B------:R-:W-:Y:S05]  /*2a20*/  BSYNC.RECONVERGENT B0 ;  /* 0x0000000000007941 */ /* 0x000fea0003800200 */
.L_x_68:
[----:B------:R-:W0:Y:S02]  /*2a30*/  LDC.64 R6, c[0x4][0x58] ;  /* 0x01001600ff067b82 */ /* 0x000e240000000a00 */
[----:B0-----:R-:W4:Y:S01]  /*2a40*/  LDG.E R29, desc[UR8][R6.64] ;  /* 0x00000008061d7981 */ /* 0x001f22000c1e1900 */
[----:B------:R-:W-:Y:S01]  /*2a50*/  BSSY.RECONVERGENT B2, `(.L_x_71) ;  /* 0x0000049000027945 */ /* 0x000fe20003800200 */
[----:B----4-:R-:W-:-:S13]  /*2a60*/  FSETP.GT.AND P0, PT, R2, R29, PT ;  /* 0x0000001d0200720b */ /* 0x010fda0003f04000 */
[----:B------:R-:W-:Y:S05]  /*2a70*/  @!P0 BRA `(.L_x_72) ;  /* 0x0000000000848947 */ /* 0x000fea0003800000 */
[----:B------:R-:W0:Y:S01]  /*2a80*/  MUFU.RCP R3, R2 ;  /* 0x0000000200037308 */ /* 0x000e220000001000 */
[----:B------:R-:W-:Y:S07]  /*2a90*/  BSSY.RECONVERGENT B3, `(.L_x_73) ;  /* 0x000000b000037945 */ /* 0x000fee0003800200 */
[----:B------:R-:W4:Y:S01]  /*2aa0*/  FCHK P0, R29, R2 ;  /* 0x000000021d007302 */ /* 0x000f220000000000 */
[----:B0-----:R-:W-:-:S04]  /*2ab0*/  FFMA R0, R3, -R2, 1 ;  /* 0x3f80000003007423 */ /* 0x001fc80000000802 */
[----:B------:R-:W-:-:S04]  /*2ac0*/  FFMA R0, R3, R0, R3 ;  /* 0x0000000003007223 */ /* 0x000fc80000000003 */
[----:B------:R-:W-:-:S04]  /*2ad0*/  FFMA R3, R29, R0, RZ ;  /* 0x000000001d037223 */ /* 0x000fc800000000ff */
[----:B------:R-:W-:-:S04]  /*2ae0*/  FFMA R4, R3, -R2, R29 ;  /* 0x8000000203047223 */ /* 0x000fc8000000001d */
[----:B------:R-:W-:Y:S01]  /*2af0*/  FFMA R0, R0, R4, R3 ;  /* 0x0000000400007223 */ /* 0x000fe20000000003 */
[----:B----4-:R-:W-:Y:S06]  /*2b00*/  @!P0 BRA `(.L_x_74) ;  /* 0x00000000000c8947 */ /* 0x010fec0003800000 */
[----:B------:R-:W-:Y:S02]  /*2b10*/  MOV R28, R2 ;  /* 0x00000002001c7202 */ /* 0x000fe40000000f00 */
[----:B------:R-:W-:-:S07]  /*2b20*/  MOV R24, 0x2b40 ;  /* 0x00002b4000187802 */ /* 0x000fce0000000f00 */
[----:B-123--:R-:W-:Y:S05]  /*2b30*/  CALL.REL.NOINC `($__internal_1_$__cuda_sm3x_div_rn_noftz_f32_slowpath) ;  /* 0x0000000400607944 */ /* 0x00efea0003c00000 */
.L_x_74:
[----:B------:R-:W-:Y:S05]  /*2b40*/  BSYNC.RECONVERGENT B3 ;  /* 0x0000000000037941 */ /* 0x000fea0003800200 */
.L_x_73:
[----:B------:R-:W0:Y:S01]  /*2b50*/  LDC.64 R6, c[0x4][0x58] ;  /* 0x01001600ff067b82 */ /* 0x000e220000000a00 */
[----:B-1----:R-:W-:-:S05]  /*2b60*/  FMUL R5, R5, R0 ;  /* 0x0000000005057220 */ /* 0x002fca0000400000 */
[----:B------:R1:W-:Y:S04]  /*2b70*/  STG.E desc[UR8][R20.64+0x8], R5 ;  /* 0x0000080514007986 */ /* 0x0003e8000c101908 */
[----:B0-----:R-:W4:Y:S01]  /*2b80*/  LDG.E R29, desc[UR8][R6.64] ;  /* 0x00000008061d7981 */ /* 0x001f22000c1e1900 */
[----:B------:R-:W0:Y:S01]  /*2b90*/  MUFU.RCP R3, R2 ;  /* 0x0000000200037308 */ /* 0x000e220000001000 */
[----:B------:R-:W-:Y:S01]  /*2ba0*/  BSSY.RECONVERGENT B3, `(.L_x_75) ;  /* 0x000000b000037945 */ /* 0x000fe20003800200 */
[----:B0-----:R-:W-:-:S04]  /*2bb0*/  FFMA R0, R3, -R2, 1 ;  /* 0x3f80000003007423 */ /* 0x001fc80000000802 */
[----:B------:R-:W-:Y:S02]  /*2bc0*/  FFMA R0, R3, R0, R3 ;  /* 0x0000000003007223 */ /* 0x000fe40000000003 */
[----:B----4-:R-:W0:Y:S02]  /*2bd0*/  FCHK P0, R29, R2 ;  /* 0x000000021d007302 */ /* 0x010e240000000000 */
[----:B------:R-:W-:-:S04]  /*2be0*/  FFMA R4, R0, R29, RZ ;  /* 0x0000001d00047223 */ /* 0x000fc800000000ff */
[----:B------:R-:W-:-:S04]  /*2bf0*/  FFMA R3, R4, -R2, R29 ;  /* 0x8000000204037223 */ /* 0x000fc8000000001d */
[----:B------:R-:W-:Y:S01]  /*2c00*/  FFMA R0, R0, R3, R4 ;  /* 0x0000000300007223 */ /* 0x000fe20000000004 */
[----:B01----:R-:W-:Y:S06]  /*2c10*/  @!P0 BRA `(.L_x_76) ;  /* 0x00000000000c8947 */ /* 0x003fec0003800000 */
[----:B------:R-:W-:Y:S02]  /*2c20*/  MOV R28, R2 ;  /* 0x00000002001c7202 */ /* 0x000fe40000000f00 */
[----:B------:R-:W-:-:S07]  /*2c30*/  MOV R24, 0x2c50 ;  /* 0x00002c5000187802 */ /* 0x000fce0000000f00 */
[----:B--23--:R-:W-:Y:S05]  /*2c40*/  CALL.REL.NOINC `($__internal_1_$__cuda_sm3x_div_rn_noftz_f32_slowpath) ;  /* 0x00000004001c7944 */ /* 0x00cfea0003c00000 */
.L_x_76:
[----:B------:R-:W-:Y:S05]  /*2c50*/  BSYNC.RECONVERGENT B3 ;  /* 0x0000000000037941 */ /* 0x000fea0003800200 */
.L_x_75:
[----:B--23--:R-:W-:-:S05]  /*2c60*/  FMUL R11, R11, R0 ;  /* 0x000000000b0b7220 */ /* 0x00cfca0000400000 */
[----:B------:R4:W-:Y:S01]  /*2c70*/  STG.E desc[UR8][R20.64+0xc], R11 ;  /* 0x00000c0b14007986 */ /* 0x0009e2000c101908 */
[----:B------:R-:W-:Y:S05]  /*2c80*/  BRA `(.L_x_77) ;  /* 0x0000000000947947 */ /* 0x000fea0003800000 */
.L_x_72:
[----:B------:R-:W0:Y:S02]  /*2c90*/  LDC.64 R6, c[0x4][0x50] ;  /* 0x01001400ff067b82 */ /* 0x000e240000000a00 */
[----:B0-----:R-:W4:Y:S02]  /*2ca0*/  LDG.E R29, desc[UR8][R6.64] ;  /* 0x00000008061d7981 */ /* 0x001f24000c1e1900 */
[----:B----4-:R-:W-:-:S04]  /*2cb0*/  FSETP.GEU.AND P0, PT, R2, R29, PT ;  /* 0x0000001d0200720b */ /* 0x010fc80003f0e000 */
[----:B------:R-:W-:-:S13]  /*2cc0*/  FSETP.EQ.OR P0, PT, R2, RZ, P0 ;  /* 0x000000ff0200720b */ /* 0x000fda0000702400 */
[----:B------:R-:W-:Y:S05]  /*2cd0*/  @P0 BRA `(.L_x_77) ;  /* 0x0000000000800947 */ /* 0x000fea0003800000 */
        /* <DEDUP_REMOVED lines=12> */
.L_x_79:
[----:B------:R-:W-:Y:S05]  /*2da0*/  BSYNC.RECONVERGENT B3 ;  /* 0x0000000000037941 */ /* 0x000fea0003800200 */
.L_x_78:
        /* <DEDUP_REMOVED lines=16> */
.L_x_81:
[----:B------:R-:W-:Y:S05]  /*2eb0*/  BSYNC.RECONVERGENT B3 ;  /* 0x0000000000037941 */ /* 0x000fea0003800200 */
.L_x_80:
[----:B--23--:R-:W-:-:S05]  /*2ec0*/  FMUL R11, R11, R0 ;  /* 0x000000000b0b7220 */ /* 0x00cfca0000400000 */
[----:B------:R0:W-:Y:S02]  /*2ed0*/  STG.E desc[UR8][R20.64+0xc], R11 ;  /* 0x00000c0b14007986 */ /* 0x0001e4000c101908 */
.L_x_77:
[----:B------:R-:W-:Y:S05]  /*2ee0*/  BSYNC.RECONVERGENT B2 ;  /* 0x0000000000027941 */ /* 0x000fea0003800200 */
.L_x_71:
[----:B-1----:R-:W-:Y:S01]  /*2ef0*/  FADD R5, R17, R5 ;  /* 0x0000000511057221 */ /* 0x002fe20000000000 */
[----:B0-234-:R-:W-:-:S04]  /*2f00*/  FADD R11, R16, R11 ;  /* 0x0000000b100b7221 */ /* 0x01dfc80000000000 */
[----:B------:R-:W-:Y:S04]  /*2f10*/  STG.E desc[UR8][R20.64], R5 ;  /* 0x0000000514007986 */ /* 0x000fe8000c101908 */
[----:B------:R-:W-:Y:S01]  /*2f20*/  STG.E desc[UR8][R20.64+0x4], R11 ;  /* 0x0000040b14007986 */ /* 0x000fe2000c101908 */
[----:B------:R-:W-:Y:S05]  /*2f30*/  EXIT ;  /* 0x000000000000794d */ /* 0x000fea0003800000 */
        .weak           $__internal_0_$__cuda_sm20_sqrt_rn_f32_slowpath
        .type           $__internal_0_$__cuda_sm20_sqrt_rn_f32_slowpath,@function
        .size           $__internal_0_$__cuda_sm20_sqrt_rn_f32_slowpath,($__internal_1_$__cuda_sm3x_div_rn_noftz_f32_slowpath - $__internal_0_$__cuda_sm20_sqrt_rn_f32_slowpath)
$__internal_0_$__cuda_sm20_sqrt_rn_f32_slowpath:
[----:B------:R-:W-:-:S13]  /*2f40*/  LOP3.LUT P0, RZ, R3, 0x7fffffff, RZ, 0xc0, !PT ;  /* 0x7fffffff03ff7812 */ /* 0x000fda000780c0ff */
[----:B------:R-:W-:Y:S01]  /*2f50*/  @!P0 IMAD.MOV.U32 R2, RZ, RZ, R3 ;  /* 0x000000ffff028224 */ /* 0x000fe200078e0003 */
[----:B------:R-:W-:Y:S06]  /*2f60*/  @!P0 BRA `(.L_x_82) ;  /* 0x0000000000448947 */ /* 0x000fec0003800000 */
[----:B------:R-:W-:Y:S02]  /*2f70*/  FSETP.GEU.FTZ.AND P0, PT, R3, RZ, PT ;  /* 0x000000ff0300720b */ /* 0x000fe40003f1e000 */
[----:B------:R-:W-:-:S11]  /*2f80*/  MOV R0, R3 ;  /* 0x0000000300007202 */ /* 0x000fd60000000f00 */
[----:B------:R-:W-:Y:S01]  /*2f90*/  @!P0 MOV R2, 0x7fffffff ;  /* 0x7fffffff00028802 */ /* 0x000fe20000000f00 */
[----:B------:R-:W-:Y:S06]  /*2fa0*/  @!P0 BRA `(.L_x_82) ;  /* 0x0000000000348947 */ /* 0x000fec0003800000 */
[----:B------:R-:W-:-:S13]  /*2fb0*/  FSETP.GTU.FTZ.AND P0, PT, |R0|, +INF , PT ;  /* 0x7f8000000000780b */ /* 0x000fda0003f1c200 */
[----:B------:R-:W-:Y:S01]  /*2fc0*/  @P0 FADD.FTZ R2, R0, 1 ;  /* 0x3f80000000020421 */ /* 0x000fe20000010000 */
[----:B------:R-:W-:Y:S06]  /*2fd0*/  @P0 BRA `(.L_x_82) ;  /* 0x0000000000280947 */ /* 0x000fec0003800000 */
[----:B------:R-:W-:-:S13]  /*2fe0*/  FSETP.NEU.FTZ.AND P0, PT, |R0|, +INF , PT ;  /* 0x7f8000000000780b */ /* 0x000fda0003f1d200 */
[----:B------:R-:W-:-:S04]  /*2ff0*/  @P0 FFMA R3, R0, 1.84467440737095516160e+19, RZ ;  /* 0x5f80000000030823 */ /* 0x000fc800000000ff */
[----:B------:R-:W0:Y:S02]  /*3000*/  @P0 MUFU.RSQ R2, R3 ;  /* 0x0000000300020308 */ /* 0x000e240000001400 */
[----:B0-----:R-:W-:Y:S01]  /*3010*/  @P0 FMUL.FTZ R4, R3, R2 ;  /* 0x0000000203040220 */ /* 0x001fe20000410000 */
[----:B------:R-:W-:Y:S01]  /*3020*/  @P0 FMUL.FTZ R8, R2, 0.5 ;  /* 0x3f00000002080820 */ /* 0x000fe20000410000 */
[----:B------:R-:W-:Y:S02]  /*3030*/  @!P0 MOV R2, R0 ;  /* 0x0000000000028202 */ /* 0x000fe40000000f00 */
[----:B------:R-:W-:-:S04]  /*3040*/  @P0 FADD.FTZ R6, -R4, -RZ ;  /* 0x800000ff04060221 */ /* 0x000fc80000010100 */
[----:B------:R-:W-:-:S04]  /*3050*/  @P0 FFMA R7, R4, R6, R3 ;  /* 0x0000000604070223 */ /* 0x000fc80000000003 */
[----:B------:R-:W-:-:S04]  /*3060*/  @P0 FFMA R7, R7, R8, R4 ;  /* 0x0000000807070223 */ /* 0x000fc80000000004 */
[----:B------:R-:W-:-:S07]  /*3070*/  @P0 FMUL.FTZ R2, R7, 2.3283064365386962891e-10 ;  /* 0x2f80000007020820 */ /* 0x000fce0000410000 */
.L_x_82:
[----:B------:R-:W-:Y:S01]  /*3080*/  HFMA2 R3, -RZ, RZ, 0, 0 ;  /* 0x00000000ff037431 */ /* 0x000fe200000001ff */
[----:B------:R-:W-:Y:S01]  /*3090*/  MOV R0, R2 ;  /* 0x0000000200007202 */ /* 0x000fe20000000f00 */
[----:B------:R-:W-:-:S04]  /*30a0*/  IMAD.MOV.U32 R2, RZ, RZ, R9 ;  /* 0x000000ffff027224 */ /* 0x000fc800078e0009 */
[----:B------:R-:W-:Y:S05]  /*30b0*/  RET.REL.NODEC R2 `(_Z21updateBoidsKernel_GPUiPK4BoidPS_) ;  /* 0xffffffcc02d07950 */ /* 0x000fea0003c3ffff */
        .weak           $__internal_1_$__cuda_sm3x_div_rn_noftz_f32_slowpath
        .type           $__internal_1_$__cuda_sm3x_div_rn_noftz_f32_slowpath,@function
        .size           $__internal_1_$__cuda_sm3x_div_rn_noftz_f32_slowpath,(.L_x_96 - $__internal_1_$__cuda_sm3x_div_rn_noftz_f32_slowpath)
$__internal_1_$__cuda_sm3x_div_rn_noftz_f32_slowpath:
[----:B------:R-:W-:Y:S01]  /*30c0*/  SHF.R.U32.HI R3, RZ, 0x17, R28 ;  /* 0x00000017ff037819 */ /* 0x000fe2000001161c */
[----:B------:R-:W-:Y:S01]  /*30d0*/  BSSY.RECONVERGENT B0, `(.L_x_83) ;  /* 0x0000062000007945 */ /* 0x000fe20003800200 */
[----:B------:R-:W-:Y:S02]  /*30e0*/  SHF.R.U32.HI R26, RZ, 0x17, R29 ;  /* 0x00000017ff1a7819 */ /* 0x000fe4000001161d */
[----:B------:R-:W-:Y:S02]  /*30f0*/  LOP3.LUT R3, R3, 0xff, RZ, 0xc0, !PT ;  /* 0x000000ff03037812 */ /* 0x000fe400078ec0ff */
[----:B------:R-:W-:Y:S02]  /*3100*/  LOP3.LUT R26, R26, 0xff, RZ, 0xc0, !PT ;  /* 0x000000ff1a1a7812 */ /* 0x000fe400078ec0ff */
[----:B------:R-:W-:Y:S02]  /*3110*/  IADD3 R0, PT, PT, R3, -0x1, RZ ;  /* 0xffffffff03007810 */ /* 0x000fe40007ffe0ff */
[----:B------:R-:W-:-:S02]  /*3120*/  IADD3 R25, PT, PT, R26, -0x1, RZ ;  /* 0xffffffff1a197810 */ /* 0x000fc40007ffe0ff */
[----:B------:R-:W-:-:S04]  /*3130*/  ISETP.GT.U32.AND P0, PT, R0, 0xfd, PT ;  /* 0x000000fd0000780c */ /* 0x000fc80003f04070 */
[----:B------:R-:W-:-:S13]  /*3140*/  ISETP.GT.U32.OR P0, PT, R25, 0xfd, P0 ;  /* 0x000000fd1900780c */ /* 0x000fda0000704470 */
[----:B------:R-:W-:Y:S01]  /*3150*/  @!P0 MOV R23, RZ ;  /* 0x000000ff00178202 */ /* 0x000fe20000000f00 */
[----:B------:R-:W-:Y:S06]  /*3160*/  @!P0 BRA `(.L_x_84) ;  /* 0x00000000005c8947 */ /* 0x000fec0003800000 */
[----:B------:R-:W-:Y:S02]  /*3170*/  FSETP.GTU.FTZ.AND P0, PT, |R29|, +INF , PT ;  /* 0x7f8000001d00780b */ /* 0x000fe40003f1c200 */
[----:B------:R-:W-:-:S04]  /*3180*/  FSETP.GTU.FTZ.AND P1, PT, |R28|, +INF , PT ;  /* 0x7f8000001c00780b */ /* 0x000fc80003f3c200 */
[----:B------:R-:W-:-:S13]  /*3190*/  PLOP3.LUT P0, PT, P0, P1, PT, 0xf8, 0x8f ;  /* 0x00000000008f781c */ /* 0x000fda0000703f70 */
[----:B------:R-:W-:Y:S05]  /*31a0*/  @P0 BRA `(.L_x_85) ;  /* 0x00000004004c0947 */ /* 0x000fea0003800000 */
[----:B------:R-:W-:-:S13]  /*31b0*/  LOP3.LUT P0, RZ, R28, 0x7fffffff, R29, 0xc8, !PT ;  /* 0x7fffffff1cff7812 */ /* 0x000fda000780c81d */
[----:B------:R-:W-:Y:S05]  /*31c0*/  @!P0 BRA `(.L_x_86) ;  /* 0x00000004003c8947 */ /* 0x000fea0003800000 */
[C---:B------:R-:W-:Y:S02]  /*31d0*/  FSETP.NEU.FTZ.AND P2, PT, |R29|.reuse, +INF , PT ;  /* 0x7f8000001d00780b */ /* 0x040fe40003f5d200 */
[----:B------:R-:W-:Y:S02]  /*31e0*/  FSETP.NEU.FTZ.AND P1, PT, |R28|, +INF , PT ;  /* 0x7f8000001c00780b */ /* 0x000fe40003f3d200 */
[----:B------:R-:W-:-:S11]  /*31f0*/  FSETP.NEU.FTZ.AND P0, PT, |R29|, +INF , PT ;  /* 0x7f8000001d00780b */ /* 0x000fd60003f1d200 */
[----:B------:R-:W-:Y:S05]  /*3200*/  @!P1 BRA !P2, `(.L_x_86) ;  /* 0x00000004002c9947 */ /* 0x000fea0005000000 */
[----:B------:R-:W-:-:S04]  /*3210*/  LOP3.LUT P2, RZ, R29, 0x7fffffff, RZ, 0xc0, !PT ;  /* 0x7fffffff1dff7812 */ /* 0x000fc8000784c0ff */
[----:B------:R-:W-:-:S13]  /*3220*/  PLOP3.LUT P1, PT, P1, P2, PT, 0x2f, 0xf2 ;  /* 0x0000000000f2781c */ /* 0x000fda0000f24577 */
[----:B------:R-:W-:Y:S05]  /*3230*/  @P1 BRA `(.L_x_87) ;  /* 0x0000000400181947 */ /* 0x000fea0003800000 */
[----:B------:R-:W-:-:S04]  /*3240*/  LOP3.LUT P1, RZ, R28, 0x7fffffff, RZ, 0xc0, !PT ;  /* 0x7fffffff1cff7812 */ /* 0x000fc8000782c0ff */
[----:B------:R-:W-:-:S13]  /*3250*/  PLOP3.LUT P0, PT, P0, P1, PT, 0x2f, 0xf2 ;  /* 0x0000000000f2781c */ /* 0x000fda0000702577 */
[----:B------:R-:W-:Y:S05]  /*3260*/  @P0 BRA `(.L_x_88) ;  /* 0x0000000400000947 */ /* 0x000fea0003800000 */
[----:B------:R-:W-:Y:S02]  /*3270*/  ISETP.GE.AND P0, PT, R25, RZ, PT ;  /* 0x000000ff1900720c */ /* 0x000fe40003f06270 */
[----:B------:R-:W-:-:S11]  /*3280*/  ISETP.GE.AND P1, PT, R0, RZ, PT ;  /* 0x000000ff0000720c */ /* 0x000fd60003f26270 */
[----:B------:R-:W-:Y:S01]  /*3290*/  @P0 MOV R23, RZ ;  /* 0x000000ff00170202 */ /* 0x000fe20000000f00 */
[----:B------:R-:W-:Y:S02]  /*32a0*/  @!P0 IMAD.MOV.U32 R23, RZ, RZ, -0x40 ;  /* 0xffffffc0ff178424 */ /* 0x000fe400078e00ff */
[----:B------:R-:W-:Y:S01]  /*32b0*/  @!P0 FFMA R29, R29, 1.84467440737095516160e+19, RZ ;  /* 0x5f8000001d1d8823 */ /* 0x000fe200000000ff */
[----:B------:R-:W-:Y:S02]  /*32c0*/  @!P1 FFMA R28, R28, 1.84467440737095516160e+19, RZ ;  /* 0x5f8000001c1c9823 */ /* 0x000fe400000000ff */
[----:B------:R-:W-:-:S07]  /*32d0*/  @!P1 IADD3 R23, PT, PT, R23, 0x40, RZ ;  /* 0x0000004017179810 */ /* 0x000fce0007ffe0ff */
.L_x_84:
[----:B------:R-:W-:Y:S01]  /*32e0*/  LEA R35, R3, 0xc0800000, 0x17 ;  /* 0xc080000003237811 */ /* 0x000fe200078eb8ff */
[----:B------:R-:W-:Y:S01]  /*32f0*/  BSSY.RECONVERGENT B1, `(.L_x_89) ;  /* 0x0000036000017945 */ /* 0x000fe20003800200 */
[----:B------:R-:W-:Y:S02]  /*3300*/  IADD3 R26, PT, PT, R26, -0x7f, RZ ;  /* 0xffffff811a1a7810 */ /* 0x000fe40007ffe0ff */
[----:B------:R-:W-:-:S04]  /*3310*/  IADD3 R35, PT, PT, -R35, R28, RZ ;  /* 0x0000001c23237210 */ /* 0x000fc80007ffe1ff */
[----:B------:R-:W0:Y:S01]  /*3320*/  MUFU.RCP R0, R35 ;  /* 0x0000002300007308 */ /* 0x000e220000001000 */
[----:B------:R-:W-:-:S04]  /*3330*/  FADD.FTZ R25, -R35, -RZ ;  /* 0x800000ff23197221 */ /* 0x000fc80000010100 */
[----:B0-----:R-:W-:-:S04]  /*3340*/  FFMA R27, R0, R25, 1 ;  /* 0x3f800000001b7423 */ /* 0x001fc80000000019 */
[----:B------:R-:W-:Y:S01]  /*3350*/  FFMA R27, R0, R27, R0 ;  /* 0x0000001b001b7223 */ /* 0x000fe20000000000 */
[C---:B------:R-:W-:Y:S01]  /*3360*/  IMAD R0, R26.reuse, -0x800000, R29 ;  /* 0xff8000001a007824 */ /* 0x040fe200078e021d */
[----:B------:R-:W-:-:S03]  /*3370*/  IADD3 R26, PT, PT, R26, 0x7f, -R3 ;  /* 0x0000007f1a1a7810 */ /* 0x000fc60007ffe803 */
[----:B------:R-:W-:Y:S01]  /*3380*/  FFMA R28, R0, R27, RZ ;  /* 0x0000001b001c7223 */ /* 0x000fe200000000ff */
[----:B------:R-:W-:-:S03]  /*3390*/  IADD3 R23, PT, PT, R26, R23, RZ ;  /* 0x000000171a177210 */ /* 0x000fc60007ffe0ff */
[----:B------:R-:W-:-:S04]  /*33a0*/  FFMA R29, R25, R28, R0 ;  /* 0x0000001c191d7223 */ /* 0x000fc80000000000 */
[----:B------:R-:W-:-:S04]  /*33b0*/  FFMA R28, R27, R29, R28 ;  /* 0x0000001d1b1c7223 */ /* 0x000fc8000000001c */
[----:B------:R-:W-:-:S04]  /*33c0*/  FFMA R25, R25, R28, R0 ;  /* 0x0000001c19197223 */ /* 0x000fc80000000000 */
[----:B------:R-:W-:-:S05]  /*33d0*/  FFMA R0, R27, R25, R28 ;  /* 0x000000191b007223 */ /* 0x000fca000000001c */
[----:B------:R-:W-:-:S04]  /*33e0*/  SHF.R.U32.HI R3, RZ, 0x17, R0 ;  /* 0x00000017ff037819 */ /* 0x000fc80000011600 */
[----:B------:R-:W-:-:S04]  /*33f0*/  LOP3.LUT R26, R3, 0xff, RZ, 0xc0, !PT ;  /* 0x000000ff031a7812 */ /* 0x000fc800078ec0ff */
[----:B------:R-:W-:-:S05]  /*3400*/  IADD3 R3, PT, PT, R26, R23, RZ ;  /* 0x000000171a037210 */ /* 0x000fca0007ffe0ff */
[----:B------:R-:W-:-:S05]  /*3410*/  VIADD R26, R3, 0xffffffff ;  /* 0xffffffff031a7836 */ /* 0x000fca0000000000 */
[----:B------:R-:W-:-:S13]  /*3420*/  ISETP.GE.U32.AND P0, PT, R26, 0xfe, PT ;  /* 0x000000fe1a00780c */ /* 0x000fda0003f06070 */
[----:B------:R-:W-:Y:S05]  /*3430*/  @!P0 BRA `(.L_x_90) ;  /* 0x0000000000808947 */ /* 0x000fea0003800000 */
[----:B------:R-:W-:-:S13]  /*3440*/  ISETP.GT.AND P0, PT, R3, 0xfe, PT ;  /* 0x000000fe0300780c */ /* 0x000fda0003f04270 */
[----:B------:R-:W-:Y:S05]  /*3450*/  @P0 BRA `(.L_x_91) ;  /* 0x00000000006c0947 */ /* 0x000fea0003800000 */
[----:B------:R-:W-:-:S13]  /*3460*/  ISETP.GE.AND P0, PT, R3, 0x1, PT ;  /* 0x000000010300780c */ /* 0x000fda0003f06270 */
[----:B------:R-:W-:Y:S05]  /*3470*/  @P0 BRA `(.L_x_92) ;  /* 0x0000000000740947 */ /* 0x000fea0003800000 */
[----:B------:R-:W-:Y:S02]  /*3480*/  ISETP.GE.AND P0, PT, R3, -0x18, PT ;  /* 0xffffffe80300780c */ /* 0x000fe40003f06270 */
[----:B------:R-:W-:-:S11]  /*3490*/  LOP3.LUT R0, R0, 0x80000000, RZ, 0xc0, !PT ;  /* 0x8000000000007812 */ /* 0x000fd600078ec0ff */
[----:B------:R-:W-:Y:S05]  /*34a0*/  @!P0 BRA `(.L_x_92) ;  /* 0x0000000000688947 */ /* 0x000fea0003800000 */
[CCC-:B------:R-:W-:Y:S01]  /*34b0*/  FFMA.RZ R23, R27.reuse, R25.reuse, R28.reuse ;  /* 0x000000191b177223 */ /* 0x1c0fe2000000c01c */
[CCC-:B------:R-:W-:Y:S01]  /*34c0*/  FFMA.RP R26, R27.reuse, R25.reuse, R28.reuse ;  /* 0x000000191b1a7223 */ /* 0x1c0fe2000000801c */
[----:B------:R-:W-:Y:S01]  /*34d0*/  FFMA.RM R27, R27, R25, R28 ;  /* 0x000000191b1b7223 */ /* 0x000fe2000000401c */
[----:B------:R-:W-:Y:S02]  /*34e0*/  IADD3 R25, PT, PT, R3, 0x20, RZ ;  /* 0x0000002003197810 */ /* 0x000fe40007ffe0ff */
[----:B------:R-:W-:Y:S02]  /*34f0*/  LOP3.LUT R23, R23, 0x7fffff, RZ, 0xc0, !PT ;  /* 0x007fffff17177812 */ /* 0x000fe400078ec0ff */
[----:B------:R-:W-:Y:S02]  /*3500*/  ISETP.NE.AND P2, PT, R3, RZ, PT ;  /* 0x000000ff0300720c */ /* 0x000fe40003f45270 */
[----:B------:R-:W-:Y:S02]  /*3510*/  LOP3.LUT R28, R23, 0x800000, RZ, 0xfc, !PT ;  /* 0x00800000171c7812 */ /* 0x000fe400078efcff */
[----:B------:R-:W-:-:S02]  /*3520*/  ISETP.NE.AND P1, PT, R3, RZ, PT ;  /* 0x000000ff0300720c */ /* 0x000fc40003f25270 */
[----:B------:R-:W-:Y:S02]  /*3530*/  IADD3 R3, PT, PT, -R3, RZ, RZ ;  /* 0x000000ff03037210 */ /* 0x000fe40007ffe1ff */
[----:B------:R-:W-:Y:S02]  /*3540*/  SHF.L.U32 R25, R28, R25, RZ ;  /* 0x000000191c197219 */ /* 0x000fe400000006ff */
[----:B------:R-:W-:Y:S02]  /*3550*/  FSETP.NEU.FTZ.AND P0, PT, R26, R27, PT ;  /* 0x0000001b1a00720b */ /* 0x000fe40003f1d000 */
[----:B------:R-:W-:Y:S02]  /*3560*/  SEL R3, R3, RZ, P2 ;  /* 0x000000ff03037207 */ /* 0x000fe40001000000 */
[----:B------:R-:W-:Y:S02]  /*3570*/  ISETP.NE.AND P1, PT, R25, RZ, P1 ;  /* 0x000000ff1900720c */ /* 0x000fe40000f25270 */
[----:B------:R-:W-:-:S02]  /*3580*/  SHF.R.U32.HI R28, RZ, R3, R28 ;  /* 0x00000003ff1c7219 */ /* 0x000fc4000001161c */
[----:B------:R-:W-:Y:S02]  /*3590*/  PLOP3.LUT P0, PT, P0, P1, PT, 0xf8, 0x8f ;  /* 0x00000000008f781c */ /* 0x000fe40000703f70 */
[----:B------:R-:W-:Y:S02]  /*35a0*/  SHF.R.U32.HI R23, RZ, 0x1, R28 ;  /* 0x00000001ff177819 */ /* 0x000fe4000001161c */
[----:B------:R-:W-:-:S04]  /*35b0*/  SEL R26, RZ, 0x1, !P0 ;  /* 0x00000001ff1a7807 */ /* 0x000fc80004000000 */
[----:B------:R-:W-:-:S04]  /*35c0*/  LOP3.LUT R3, R26, 0x1, R23, 0xf8, !PT ;  /* 0x000000011a037812 */ /* 0x000fc800078ef817 */
[----:B------:R-:W-:-:S04]  /*35d0*/  LOP3.LUT R28, R3, R28, RZ, 0xc0, !PT ;  /* 0x0000001c031c7212 */ /* 0x000fc800078ec0ff */
[----:B------:R-:W-:-:S04]  /*35e0*/  IADD3 R23, PT, PT, R23, R28, RZ ;  /* 0x0000001c17177210 */ /* 0x000fc80007ffe0ff */
[----:B------:R-:W-:Y:S01]  /*35f0*/  LOP3.LUT R0, R23, R0, RZ, 0xfc, !PT ;  /* 0x0000000017007212 */ /* 0x000fe200078efcff */
[----:B------:R-:W-:Y:S06]  /*3600*/  BRA `(.L_x_92) ;  /* 0x0000000000107947 */ /* 0x000fec0003800000 */
.L_x_91:
[----:B------:R-:W-:-:S04]  /*3610*/  LOP3.LUT R0, R0, 0x80000000, RZ, 0xc0, !PT ;  /* 0x8000000000007812 */ /* 0x000fc800078ec0ff */
[----:B------:R-:W-:Y:S01]  /*3620*/  LOP3.LUT R0, R0, 0x7f800000, RZ, 0xfc, !PT ;  /* 0x7f80000000007812 */ /* 0x000fe200078efcff */
[----:B------:R-:W-:Y:S06]  /*3630*/  BRA `(.L_x_92) ;  /* 0x0000000000047947 */ /* 0x000fec0003800000 */
.L_x_90:
[----:B------:R-:W-:-:S07]  /*3640*/  LEA R0, R23, R0, 0x17 ;  /* 0x0000000017007211 */ /* 0x000fce00078eb8ff */
.L_x_92:
[----:B------:R-:W-:Y:S05]  /*3650*/  BSYNC.RECONVERGENT B1 ;  /* 0x0000000000017941 */ /* 0x000fea0003800200 */
.L_x_89:
[----:B------:R-:W-:Y:S05]  /*3660*/  BRA `(.L_x_93) ;  /* 0x0000000000207947 */ /* 0x000fea0003800000 */
.L_x_88:
[----:B------:R-:W-:-:S04]  /*3670*/  LOP3.LUT R28, R28, 0x80000000, R29, 0x48, !PT ;  /* 0x800000001c1c7812 */ /* 0x000fc800078e481d */
[----:B------:R-:W-:Y:S01]  /*3680*/  LOP3.LUT R0, R28, 0x7f800000, RZ, 0xfc, !PT ;  /* 0x7f8000001c007812 */ /* 0x000fe200078efcff */
[----:B------:R-:W-:Y:S06]  /*3690*/  BRA `(.L_x_93) ;  /* 0x0000000000147947 */ /* 0x000fec0003800000 */
.L_x_87:
[----:B------:R-:W-:Y:S01]  /*36a0*/  LOP3.LUT R0, R28, 0x80000000, R29, 0x48, !PT ;  /* 0x800000001c007812 */ /* 0x000fe200078e481d */
[----:B------:R-:W-:Y:S06]  /*36b0*/  BRA `(.L_x_93) ;  /* 0x00000000000c7947 */ /* 0x000fec0003800000 */
.L_x_86:
[----:B------:R-:W0:Y:S01]  /*36c0*/  MUFU.RSQ R0, -QNAN ;  /* 0xffc0000000007908 */ /* 0x000e220000001400 */
[----:B------:R-:W-:Y:S05]  /*36d0*/  BRA `(.L_x_93) ;  /* 0x0000000000047947 */ /* 0x000fea0003800000 */
.L_x_85:
[----:B------:R-:W-:-:S07]  /*36e0*/  FADD.FTZ R0, R29, R28 ;  /* 0x0000001c1d007221 */ /* 0x000fce0000010000 */
.L_x_93:
[----:B------:R-:W-:Y:S05]  /*36f0*/  BSYNC.RECONVERGENT B0 ;  /* 0x0000000000007941 */ /* 0x000fea0003800200 */
.L_x_83:
[----:B------:R-:W-:-:S04]  /*3700*/  HFMA2 R25, -RZ, RZ, 0, 0 ;  /* 0x00000000ff197431 */ /* 0x000fc800000001ff */
[----:B0-----:R-:W-:Y:S05]  /*3710*/  RET.REL.NODEC R24 `(_Z21updateBoidsKernel_GPUiPK4BoidPS_) ;  /* 0xffffffc818387950 */ /* 0x001fea0003c3ffff */
.L_x_94:
[----:B------:R-:W-:-:S00]  /*3720*/  BRA `(.L_x_94) ;  /* 0xfffffffc00fc7947 */ /* 0x000fc0000383ffff */
[----:B------:R-:W-:-:S00]  /*3730*/  NOP ;  /* 0x0000000000007918 */ /* 0x000fc00000000000 */
        /* <DEDUP_REMOVED lines=12> */
.L_x_96:


//--------------------- .nv.global.init           --------------------------
	.section	.nv.global.init,"aw",@progbits
	.align	4
.nv.global.init:
	.type		matchingFactor,@object
	.size		matchingFactor,(leftMargin - matchingFactor)
matchingFactor:
        /*0000*/ 	.byte	0xcd, 0xcc, 0x4c, 0x3d
	.type		leftMargin,@object
	.size		leftMargin,(formationAngle - leftMargin)
leftMargin:
        /*0004*/ 	.byte	0x40, 0x00, 0x00, 0x00
	.type		formationAngle,@object
	.size		formationAngle,(turnFactor - formationAngle)
formationAngle:
        /*0008*/ 	.byte	0x4c, 0xbe, 0x0c, 0x40
	.type		turnFactor,@object
	.size		turnFactor,(minSpeed - turnFactor)
turnFactor:
        /*000c*/ 	.byte	0xcd, 0xcc, 0x4c, 0x3e
	.type		minSpeed,@object
	.size		minSpeed,(bottomMargin - minSpeed)
minSpeed:
        /*0010*/ 	.byte	0x00, 0x00, 0x80, 0x3f
	.type		bottomMargin,@object
	.size		bottomMargin,(avoidFactor - bottomMargin)
bottomMargin:
        /*0014*/ 	.byte	0x40, 0x00, 0x00, 0x00
	.type		avoidFactor,@object
	.size		avoidFactor,(cohesionFactor - avoidFactor)
avoidFactor:
        /*0018*/ 	.byte	0x9a, 0x99, 0x19, 0x3e
	.type		cohesionFactor,@object
	.size		cohesionFactor,(rightMargin - cohesionFactor)
cohesionFactor:
        /*001c*/ 	.byte	0xcd, 0xcc, 0x4c, 0x3e
	.type		rightMargin,@object
	.size		rightMargin,(sqrAvoidRange - rightMargin)
rightMargin:
        /*0020*/ 	.byte	0xc0, 0x01, 0x00, 0x00
	.type		sqrAvoidRange,@object
	.size		sqrAvoidRange,(maxSpeed - sqrAvoidRange)
sqrAvoidRange:
        /*0024*/ 	.byte	0x00, 0x00, 0x80, 0x42
	.type		maxSpeed,@object
	.size		maxSpeed,(topMargin - maxSpeed)
maxSpeed:
        /*0028*/ 	.byte	0x00, 0x00, 0x00, 0x40
	.type		topMargin,@object
	.size		topMargin,(sqrVisualRange - topMargin)
topMargin:
        /*002c*/ 	.byte	0xc0, 0x01, 0x00, 0x00
	.type		sqrVisualRange,@object
	.size		sqrVisualRange,(__cudart_i2opi_f - sqrVisualRange)
sqrVisualRange:
        /*0030*/ 	.byte	0x00, 0x00, 0xc8, 0x43
	.type		__cudart_i2opi_f,@object
	.size		__cudart_i2opi_f,(.L_13 - __cudart_i2opi_f)
__cudart_i2opi_f:
        /*0034*/ 	.byte	0x41, 0x90, 0x43, 0x3c, 0x99, 0x95, 0x62, 0xdb, 0xc0, 0xdd, 0x34, 0xf5, 0xd1, 0x57, 0x27, 0xfc
        /*0044*/ 	.byte	0x29, 0x15, 0x44, 0x4e, 0x6e, 0x83, 0xf9, 0xa2
.L_13:


//--------------------- .nv.shared.reserved.0     --------------------------
	.section	.nv.shared.reserved.0,"aw",@nobits
	.weak		__nv_reservedSMEM_offset_0_alias
	.size		__nv_reservedSMEM_offset_0_alias, 0, 64
	.other		__nv_reservedSMEM_offset_0_alias,@"STO_CUDA_RESERVED_SHARED STV_DEFAULT"
__nv_reservedSMEM_offset_0_alias:
	.zero		0
	.zero		64


//--------------------- .nv.constant0._Z21updateBoidsKernel_GPUiPK4BoidPS_ --------------------------
	.section	.nv.constant0._Z21updateBoidsKernel_GPUiPK4BoidPS_,"a",@progbits
	.sectionflags	@""
	.align	4
.nv.constant0._Z21updateBoidsKernel_GPUiPK4BoidPS_:
	.zero		920


//--------------------- SYMBOLS --------------------------

	.type		.nv.reservedSmem.offset0,@object
	.size		.nv.reservedSmem.offset0,0x4
